	.target	sm_100a

	.elftype	@"ET_EXEC"


//--------------------- .note.nv.tkinfo           --------------------------
	.section	.note.nv.tkinfo,"",@"SHT_NOTE"
	.sectionflags	@"SHF_NOTE_NV_TKINFO"
	.tkinfo
        /*0018*/ 	.word	0x00000002
        /*0030*/ 	.string	""
        /*0030*/ 	.string	"ptxas"
        /*0030*/ 	.string	"Cuda compilation tools, release 13.0, V13.0.88"
        /*0030*/ 	.string	"Build cuda_13.0.r13.0/compiler.36424714_0"
        /*0030*/ 	.string	"-arch sm_100a -m 64 "



//--------------------- .note.nv.cuinfo           --------------------------
	.section	.note.nv.cuinfo,"",@"SHT_NOTE"
	.sectionflags	@"SHF_NOTE_NV_CUINFO"
        /*0018*/ 	.short	0x0002
        /*001a*/ 	.short	0x0064
        /*001c*/ 	.short	0x0082
	.zero		2


//--------------------- .nv.info                  --------------------------
	.section	.nv.info,"",@"SHT_CUDA_INFO"
	.align	4


	//----- nvinfo : EIATTR_REGCOUNT
	.align		4
        /*0000*/ 	.byte	0x04, 0x2f
        /*0002*/ 	.short	(.L_19 - .L_18)
	.align		4
.L_18:
        /*0004*/ 	.word	index@(_ZN7cutlass13device_kernelINS_4gemm6kernel13GemmUniversalIN4cute5tupleIJiiiiEEENS1_10collective13CollectiveMmaINS1_35MainloopSm100TmaUmmaWarpSpecializedILi6ELi2ELi4ENS5_IJNS4_1CILi1EEESB_SB_EEEEENS5_IJNSA_ILi64EEESE_NSA_ILi32EEEEEEaNS5_IJlSB_lEEEaSH_NS4_8TiledMMAINS4_8MMA_AtomIJNS4_15SM100_MMA_S8_SSIaaiLi64ELi64ELNS4_4UMMA5MajorE0ELSM_0ELNSL_8SaturateE0EEEEEENS4_6LayoutISC_NS5_IJNSA_ILi0EEESR_SR_EEEEENS5_IJNS4_10UnderscoreESU_SU_EEEEENS4_13SM90_TMA_LOADENS4_14ComposedLayoutINS4_7SwizzleILi1ELi4ELi3EEENS4_18smem_ptr_flag_bitsILi8EEENSQ_INS5_IJNSA_ILi8EEESF_EEENS5_IJSF_SB_EEEEEEEvNS4_8identityESX_S17_vS18_EENS_8epilogue10collective18CollectiveEpilogueINS1A_23Sm100TmaWarpSpecializedILi1ELi1ELi32ELb0ELb0EEEJSG_NS5_IJNSQ_ISE_SB_EES1F_EEEaSH_aSH_NS1A_6fusion15FusionCallbacksIS1E_NS1H_17LinearCombinationIaiaiLNS_15FloatRoundStyleE2EEESG_S1G_JEEENS4_5SM1004TMEM4LOAD26SM100_TMEM_LOAD_16dp32b32xESX_NSY_INSZ_ILi2ELi4ELi3EEES12_NSQ_INS5_IJS13_SE_EEENS5_IJSE_SB_EEEEEEENS4_39AutoVectorizingCopyWithAssumedAlignmentILi128EEENS4_14SM90_TMA_STOREES1V_S1X_S1X_EEEvvEEEEvNT_6ParamsE)
        /*0008*/ 	.word	0x0000007b


	//----- nvinfo : EIATTR_FRAME_SIZE
	.align		4
.L_19:
        /*000c*/ 	.byte	0x04, 0x11
        /*000e*/ 	.short	(.L_21 - .L_20)
	.align		4
.L_20:
        /*0010*/ 	.word	index@($__internal_2_$__cuda_sm10x_tcgen05_guardrail_trap_unallocated_columns_being_dealloced)
        /*0014*/ 	.word	0x00000000


	//----- nvinfo : EIATTR_FRAME_SIZE
	.align		4
.L_21:
        /*0018*/ 	.byte	0x04, 0x11
        /*001a*/ 	.short	(.L_23 - .L_22)
	.align		4
.L_22:
        /*001c*/ 	.word	index@($__internal_1_$__cuda_sm10x_tcgen05_guardrail_trap_phase_invalid_during_alloc)
        /*0020*/ 	.word	0x00000000


	//----- nvinfo : EIATTR_FRAME_SIZE
	.align		4
.L_23:
        /*0024*/ 	.byte	0x04, 0x11
        /*0026*/ 	.short	(.L_25 - .L_24)
	.align		4
.L_24:
        /*0028*/ 	.word	index@($__internal_0_$__cuda_sm10x_tcgen05_guardrail_trap_col_being_dealloced_not_returned_by_alloc)
        /*002c*/ 	.word	0x00000000


	//----- nvinfo : EIATTR_FRAME_SIZE
	.align		4
.L_25:
        /*0030*/ 	.byte	0x04, 0x11
        /*0032*/ 	.short	(.L_27 - .L_26)
	.align		4
.L_26:
        /*0034*/ 	.word	index@(_ZN7cutlass13device_kernelINS_4gemm6kernel13GemmUniversalIN4cute5tupleIJiiiiEEENS1_10collective13CollectiveMmaINS1_35MainloopSm100TmaUmmaWarpSpecializedILi6ELi2ELi4ENS5_IJNS4_1CILi1EEESB_SB_EEEEENS5_IJNSA_ILi64EEESE_NSA_ILi32EEEEEEaNS5_IJlSB_lEEEaSH_NS4_8TiledMMAINS4_8MMA_AtomIJNS4_15SM100_MMA_S8_SSIaaiLi64ELi64ELNS4_4UMMA5MajorE0ELSM_0ELNSL_8SaturateE0EEEEEENS4_6LayoutISC_NS5_IJNSA_ILi0EEESR_SR_EEEEENS5_IJNS4_10UnderscoreESU_SU_EEEEENS4_13SM90_TMA_LOADENS4_14ComposedLayoutINS4_7SwizzleILi1ELi4ELi3EEENS4_18smem_ptr_flag_bitsILi8EEENSQ_INS5_IJNSA_ILi8EEESF_EEENS5_IJSF_SB_EEEEEEEvNS4_8identityESX_S17_vS18_EENS_8epilogue10collective18CollectiveEpilogueINS1A_23Sm100TmaWarpSpecializedILi1ELi1ELi32ELb0ELb0EEEJSG_NS5_IJNSQ_ISE_SB_EES1F_EEEaSH_aSH_NS1A_6fusion15FusionCallbacksIS1E_NS1H_17LinearCombinationIaiaiLNS_15FloatRoundStyleE2EEESG_S1G_JEEENS4_5SM1004TMEM4LOAD26SM100_TMEM_LOAD_16dp32b32xESX_NSY_INSZ_ILi2ELi4ELi3EEES12_NSQ_INS5_IJS13_SE_EEENS5_IJSE_SB_EEEEEEENS4_39AutoVectorizingCopyWithAssumedAlignmentILi128EEENS4_14SM90_TMA_STOREES1V_S1X_S1X_EEEvvEEEEvNT_6ParamsE)
        /*0038*/ 	.word	0x00000000


	//----- nvinfo : EIATTR_MIN_STACK_SIZE
	.align		4
.L_27:
        /*003c*/ 	.byte	0x04, 0x12
        /*003e*/ 	.short	(.L_29 - .L_28)
	.align		4
.L_28:
        /*0040*/ 	.word	index@(_ZN7cutlass13device_kernelINS_4gemm6kernel13GemmUniversalIN4cute5tupleIJiiiiEEENS1_10collective13CollectiveMmaINS1_35MainloopSm100TmaUmmaWarpSpecializedILi6ELi2ELi4ENS5_IJNS4_1CILi1EEESB_SB_EEEEENS5_IJNSA_ILi64EEESE_NSA_ILi32EEEEEEaNS5_IJlSB_lEEEaSH_NS4_8TiledMMAINS4_8MMA_AtomIJNS4_15SM100_MMA_S8_SSIaaiLi64ELi64ELNS4_4UMMA5MajorE0ELSM_0ELNSL_8SaturateE0EEEEEENS4_6LayoutISC_NS5_IJNSA_ILi0EEESR_SR_EEEEENS5_IJNS4_10UnderscoreESU_SU_EEEEENS4_13SM90_TMA_LOADENS4_14ComposedLayoutINS4_7SwizzleILi1ELi4ELi3EEENS4_18smem_ptr_flag_bitsILi8EEENSQ_INS5_IJNSA_ILi8EEESF_EEENS5_IJSF_SB_EEEEEEEvNS4_8identityESX_S17_vS18_EENS_8epilogue10collective18CollectiveEpilogueINS1A_23Sm100TmaWarpSpecializedILi1ELi1ELi32ELb0ELb0EEEJSG_NS5_IJNSQ_ISE_SB_EES1F_EEEaSH_aSH_NS1A_6fusion15FusionCallbacksIS1E_NS1H_17LinearCombinationIaiaiLNS_15FloatRoundStyleE2EEESG_S1G_JEEENS4_5SM1004TMEM4LOAD26SM100_TMEM_LOAD_16dp32b32xESX_NSY_INSZ_ILi2ELi4ELi3EEES12_NSQ_INS5_IJS13_SE_EEENS5_IJSE_SB_EEEEEEENS4_39AutoVectorizingCopyWithAssumedAlignmentILi128EEENS4_14SM90_TMA_STOREES1V_S1X_S1X_EEEvvEEEEvNT_6ParamsE)
        /*0044*/ 	.word	0x00000000
.L_29:


//--------------------- .nv.compat                --------------------------
	.section	.nv.compat,"",@"SHT_CUDA_COMPAT_INFO"
	.align	4
        /*0000*/ 	.byte	0x02, 0x09, 0x01, 0x00, 0x02, 0x02, 0x03, 0x00, 0x02, 0x05, 0x06, 0x00, 0x03, 0x07, 0x01, 0x01
        /*0010*/ 	.byte	0x02, 0x03, 0x01, 0x00, 0x02, 0x06, 0x01, 0x00, 0x04, 0x0b, 0x08, 0x00, 0x01, 0x00, 0x00, 0x00
        /*0020*/ 	.byte	0x00, 0x00, 0x00, 0x00


//--------------------- .nv.info._ZN7cutlass13device_kernelINS_4gemm6kernel13GemmUniversalIN4cute5tupleIJiiiiEEENS1_10collective13CollectiveMmaINS1_35MainloopSm100TmaUmmaWarpSpecializedILi6ELi2ELi4ENS5_IJNS4_1CILi1EEESB_SB_EEEEENS5_IJNSA_ILi64EEESE_NSA_ILi32EEEEEEaNS5_IJlSB_lEEEaSH_NS4_8TiledMMAINS4_8MMA_AtomIJNS4_15SM100_MMA_S8_SSIaaiLi64ELi64ELNS4_4UMMA5MajorE0ELSM_0ELNSL_8SaturateE0EEEEEENS4_6LayoutISC_NS5_IJNSA_ILi0EEESR_SR_EEEEENS5_IJNS4_10UnderscoreESU_SU_EEEEENS4_13SM90_TMA_LOADENS4_14ComposedLayoutINS4_7SwizzleILi1ELi4ELi3EEENS4_18smem_ptr_flag_bitsILi8EEENSQ_INS5_IJNSA_ILi8EEESF_EEENS5_IJSF_SB_EEEEEEEvNS4_8identityESX_S17_vS18_EENS_8epilogue10collective18CollectiveEpilogueINS1A_23Sm100TmaWarpSpecializedILi1ELi1ELi32ELb0ELb0EEEJSG_NS5_IJNSQ_ISE_SB_EES1F_EEEaSH_aSH_NS1A_6fusion15FusionCallbacksIS1E_NS1H_17LinearCombinationIaiaiLNS_15FloatRoundStyleE2EEESG_S1G_JEEENS4_5SM1004TMEM4LOAD26SM100_TMEM_LOAD_16dp32b32xESX_NSY_INSZ_ILi2ELi4ELi3EEES12_NSQ_INS5_IJS13_SE_EEENS5_IJSE_SB_EEEEEEENS4_39AutoVectorizingCopyWithAssumedAlignmentILi128EEENS4_14SM90_TMA_STOREES1V_S1X_S1X_EEEvvEEEEvNT_6ParamsE --------------------------
	.section	.nv.info._ZN7cutlass13device_kernelINS_4gemm6kernel13GemmUniversalIN4cute5tupleIJiiiiEEENS1_10collective13CollectiveMmaINS1_35MainloopSm100TmaUmmaWarpSpecializedILi6ELi2ELi4ENS5_IJNS4_1CILi1EEESB_SB_EEEEENS5_IJNSA_ILi64EEESE_NSA_ILi32EEEEEEaNS5_IJlSB_lEEEaSH_NS4_8TiledMMAINS4_8MMA_AtomIJNS4_15SM100_MMA_S8_SSIaaiLi64ELi64ELNS4_4UMMA5MajorE0ELSM_0ELNSL_8SaturateE0EEEEEENS4_6LayoutISC_NS5_IJNSA_ILi0EEESR_SR_EEEEENS5_IJNS4_10UnderscoreESU_SU_EEEEENS4_13SM90_TMA_LOADENS4_14ComposedLayoutINS4_7SwizzleILi1ELi4ELi3EEENS4_18smem_ptr_flag_bitsILi8EEENSQ_INS5_IJNSA_ILi8EEESF_EEENS5_IJSF_SB_EEEEEEEvNS4_8identityESX_S17_vS18_EENS_8epilogue10collective18CollectiveEpilogueINS1A_23Sm100TmaWarpSpecializedILi1ELi1ELi32ELb0ELb0EEEJSG_NS5_IJNSQ_ISE_SB_EES1F_EEEaSH_aSH_NS1A_6fusion15FusionCallbacksIS1E_NS1H_17LinearCombinationIaiaiLNS_15FloatRoundStyleE2EEESG_S1G_JEEENS4_5SM1004TMEM4LOAD26SM100_TMEM_LOAD_16dp32b32xESX_NSY_INSZ_ILi2ELi4ELi3EEES12_NSQ_INS5_IJS13_SE_EEENS5_IJSE_SB_EEEEEEENS4_39AutoVectorizingCopyWithAssumedAlignmentILi128EEENS4_14SM90_TMA_STOREES1V_S1X_S1X_EEEvvEEEEvNT_6ParamsE,"",@"SHT_CUDA_INFO"
	.sectionflags	@""
	.align	4


	//----- nvinfo : EIATTR_CUDA_API_VERSION
	.align		4
        /*0000*/ 	.byte	0x04, 0x37
        /*0002*/ 	.short	(.L_31 - .L_30)
.L_30:
        /*0004*/ 	.word	0x00000082


	//----- nvinfo : EIATTR_KPARAM_INFO
	.align		4
.L_31:
        /*0008*/ 	.byte	0x04, 0x17
        /*000a*/ 	.short	(.L_33 - .L_32)
.L_32:
        /*000c*/ 	.word	0x00000000
        /*0010*/ 	.short	0x0000
        /*0012*/ 	.short	0x0000
        /*0014*/ 	.byte	0x00, 0xf0, 0x01, 0x20


	//----- nvinfo : EIATTR_AT_ENTRY_FRAGMENTS
	.align		4
.L_33:
        /*0018*/ 	.byte	0x04, 0x4f
        /*001a*/ 	.short	(.L_35 - .L_34)


	//   ....[0]....
.L_34:
        /*001c*/ 	.word	0x00000006


	//----- nvinfo : EIATTR_RESERVED_SMEM_USED
	.align		4
.L_35:
        /*0020*/ 	.byte	0x01, 0x41
	.zero		2


	//----- nvinfo : EIATTR_SPARSE_MMA_MASK
	.align		4
        /*0024*/ 	.byte	0x03, 0x50
        /*0026*/ 	.short	0x0000


	//----- nvinfo : EIATTR_TCGEN05_1CTA_USED
	.align		4
        /*0028*/ 	.byte	0x01, 0x51
	.zero		2


	//----- nvinfo : EIATTR_MAXREG_COUNT
	.align		4
        /*002c*/ 	.byte	0x03, 0x1b
        /*002e*/ 	.short	0x00ff


	//----- nvinfo : EIATTR_NUM_BARRIERS
	.align		4
        /*0030*/ 	.byte	0x02, 0x4c
        /*0032*/ 	.byte	0x07
	.zero		1


	//----- nvinfo : EIATTR_EXTERNS
	.align		4
        /*0034*/ 	.byte	0x04, 0x0f
        /*0036*/ 	.short	(.L_37 - .L_36)


	//   ....[0]....
	.align		4
.L_36:
        /*0038*/ 	.word	index@(__assertfail)


	//----- nvinfo : EIATTR_MERCURY_ISA_VERSION
	.align		4
.L_37:
        /*003c*/ 	.byte	0x03, 0x5f
        /*003e*/ 	.short	0x0101


	//----- nvinfo : EIATTR_INT_WARP_WIDE_INSTR_OFFSETS
	.align		4
        /*0040*/ 	.byte	0x04, 0x31
        /*0042*/ 	.short	(.L_39 - .L_38)


	//   ....[0]....
.L_38:
        /*0044*/ 	.word	0x00001da0


	//   ....[1]....
        /*0048*/ 	.word	0x00003820


	//   ....[2]....
        /*004c*/ 	.word	0x00003840


	//   ....[3]....
        /*0050*/ 	.word	0x00003870


	//   ....[4]....
        /*0054*/ 	.word	0x00004280


	//   ....[5]....
        /*0058*/ 	.word	0x00004370


	//----- nvinfo : EIATTR_COOP_GROUP_MASK_REGIDS
	.align		4
.L_39:
        /*005c*/ 	.byte	0x04, 0x29
        /*005e*/ 	.short	(.L_41 - .L_40)


	//   ....[0]....
.L_40:
        /*0060*/ 	.word	0xffffffff


	//   ....[1]....
        /*0064*/ 	.word	0xffffffff


	//   ....[2]....
        /*0068*/ 	.word	0xffffffff


	//   ....[3]....
        /*006c*/ 	.word	0xffffffff


	//   ....[4]....
        /*0070*/ 	.word	0xffffffff


	//   ....[5]....
        /*0074*/ 	.word	0xffffffff


	//   ....[6]....
        /*0078*/ 	.word	0xffffffff


	//   ....[7]....
        /*007c*/ 	.word	0xffffffff


	//   ....[8]....
        /*0080*/ 	.word	0xffffffff


	//   ....[9]....
        /*0084*/ 	.word	0xffffffff


	//   ....[10]....
        /*0088*/ 	.word	0xffffffff


	//   ....[11]....
        /*008c*/ 	.word	0xffffffff


	//   ....[12]....
        /*0090*/ 	.word	0xffffffff


	//----- nvinfo : EIATTR_COOP_GROUP_INSTR_OFFSETS
	.align		4
.L_41:
        /*0094*/ 	.byte	0x04, 0x28
        /*0096*/ 	.short	(.L_43 - .L_42)


	//   ....[0]....
.L_42:
        /*0098*/ 	.word	0x00000090


	//   ....[1]....
        /*009c*/ 	.word	0x000004d0


	//   ....[2]....
        /*00a0*/ 	.word	0x00000680


	//   ....[3]....
        /*00a4*/ 	.word	0x000007c0


	//   ....[4]....
        /*00a8*/ 	.word	0x000008c0


	//   ....[5]....
        /*00ac*/ 	.word	0x00000a30


	//   ....[6]....
        /*00b0*/ 	.word	0x00000bd0


	//   ....[7]....
        /*00b4*/ 	.word	0x00001c80


	//   ....[8]....
        /*00b8*/ 	.word	0x00002b80


	//   ....[9]....
        /*00bc*/ 	.word	0x00002d90


	//   ....[10]....
        /*00c0*/ 	.word	0x00002dc0


	//   ....[11]....
        /*00c4*/ 	.word	0x00003700


	//   ....[12]....
        /*00c8*/ 	.word	0x00003930


	//----- nvinfo : EIATTR_VRC_CTA_INIT_COUNT
	.align		4
.L_43:
        /*00cc*/ 	.byte	0x02, 0x4a
        /*00ce*/ 	.byte	0x80
	.zero		1


	//----- nvinfo : EIATTR_SYSCALL_OFFSETS
	.align		4
        /*00d0*/ 	.byte	0x04, 0x46
        /*00d2*/ 	.short	(.L_45 - .L_44)


	//   ....[0]....
.L_44:
        /*00d4*/ 	.word	0x00004d90


	//   ....[1]....
        /*00d8*/ 	.word	0x00004ed0


	//   ....[2]....
        /*00dc*/ 	.word	0x00005630


	//----- nvinfo : EIATTR_MBARRIER_INSTR_OFFSETS
	.align		4
.L_45:
        /*00e0*/ 	.byte	0x04, 0x39
        /*00e2*/ 	.short	(.L_47 - .L_46)


	//   ....[0]....
.L_46:
        /*00e4*/ 	.word	0x000005b0
        /*00e8*/ 	.word	0x000000ff
        /*00ec*/ 	.word	0x00000000
        /*00f0*/ 	.short	0x0100
        /*00f2*/ 	.byte	0x05
	.zero		1


	//   ....[1]....
        /*00f4*/ 	.word	0x000005c0
        /*00f8*/ 	.word	0x000000ff
        /*00fc*/ 	.word	0x00000030
        /*0100*/ 	.short	0x0100
        /*0102*/ 	.byte	0x05
	.zero		1


	//   ....[2]....
        /*0104*/ 	.word	0x000005d0
        /*0108*/ 	.word	0x000000ff
        /*010c*/ 	.word	0x00000008
        /*0110*/ 	.short	0x0100
        /*0112*/ 	.byte	0x05
	.zero		1


	//   ....[3]....
        /*0114*/ 	.word	0x000005e0
        /*0118*/ 	.word	0x000000ff
        /*011c*/ 	.word	0x00000038
        /*0120*/ 	.short	0x0100
        /*0122*/ 	.byte	0x05
	.zero		1


	//   ....[4]....
        /*0124*/ 	.word	0x000005f0
        /*0128*/ 	.word	0x000000ff
        /*012c*/ 	.word	0x00000010
        /*0130*/ 	.short	0x0100
        /*0132*/ 	.byte	0x05
	.zero		1


	//   ....[5]....
        /*0134*/ 	.word	0x00000600
        /*0138*/ 	.word	0x000000ff
        /*013c*/ 	.word	0x00000040
        /*0140*/ 	.short	0x0100
        /*0142*/ 	.byte	0x05
	.zero		1


	//   ....[6]....
        /*0144*/ 	.word	0x00000610
        /*0148*/ 	.word	0x000000ff
        /*014c*/ 	.word	0x00000018
        /*0150*/ 	.short	0x0100
        /*0152*/ 	.byte	0x05
	.zero		1


	//   ....[7]....
        /*0154*/ 	.word	0x00000620
        /*0158*/ 	.word	0x000000ff
        /*015c*/ 	.word	0x00000048
        /*0160*/ 	.short	0x0100
        /*0162*/ 	.byte	0x05
	.zero		1


	//   ....[8]....
        /*0164*/ 	.word	0x00000630
        /*0168*/ 	.word	0x000000ff
        /*016c*/ 	.word	0x00000020
        /*0170*/ 	.short	0x0100
        /*0172*/ 	.byte	0x05
	.zero		1


	//   ....[9]....
        /*0174*/ 	.word	0x00000640
        /*0178*/ 	.word	0x000000ff
        /*017c*/ 	.word	0x00000050
        /*0180*/ 	.short	0x0100
        /*0182*/ 	.byte	0x05
	.zero		1


	//   ....[10]....
        /*0184*/ 	.word	0x00000650
        /*0188*/ 	.word	0x000000ff
        /*018c*/ 	.word	0x00000028
        /*0190*/ 	.short	0x0100
        /*0192*/ 	.byte	0x05
	.zero		1


	//   ....[11]....
        /*0194*/ 	.word	0x00000660
        /*0198*/ 	.word	0x000000ff
        /*019c*/ 	.word	0x00000058
        /*01a0*/ 	.short	0x0100
        /*01a2*/ 	.byte	0x05
	.zero		1


	//   ....[12]....
        /*01a4*/ 	.word	0x00000790
        /*01a8*/ 	.word	0x000000ff
        /*01ac*/ 	.word	0x00000060
        /*01b0*/ 	.short	0x0100
        /*01b2*/ 	.byte	0x06
	.zero		1


	//   ....[13]....
        /*01b4*/ 	.word	0x000007a0
        /*01b8*/ 	.word	0x000000ff
        /*01bc*/ 	.word	0x00000068
        /*01c0*/ 	.short	0x0100
        /*01c2*/ 	.byte	0x06
	.zero		1


	//   ....[14]....
        /*01c4*/ 	.word	0x00000890
        /*01c8*/ 	.word	0x000000ff
        /*01cc*/ 	.word	0x00000070
        /*01d0*/ 	.short	0x0100
        /*01d2*/ 	.byte	0x05
	.zero		1


	//   ....[15]....
        /*01d4*/ 	.word	0x000008a0
        /*01d8*/ 	.word	0x000000ff
        /*01dc*/ 	.word	0x00000078
        /*01e0*/ 	.short	0x0100
        /*01e2*/ 	.byte	0x05
	.zero		1


	//   ....[16]....
        /*01e4*/ 	.word	0x000009e0
        /*01e8*/ 	.word	0x000000ff
        /*01ec*/ 	.word	0x00000080
        /*01f0*/ 	.short	0x0100
        /*01f2*/ 	.byte	0x05
	.zero		1


	//   ....[17]....
        /*01f4*/ 	.word	0x000009f0
        /*01f8*/ 	.word	0x000000ff
        /*01fc*/ 	.word	0x00000090
        /*0200*/ 	.short	0x0100
        /*0202*/ 	.byte	0x05
	.zero		1


	//   ....[18]....
        /*0204*/ 	.word	0x00000a00
        /*0208*/ 	.word	0x000000ff
        /*020c*/ 	.word	0x00000088
        /*0210*/ 	.short	0x0100
        /*0212*/ 	.byte	0x05
	.zero		1


	//   ....[19]....
        /*0214*/ 	.word	0x00000a10
        /*0218*/ 	.word	0x000000ff
        /*021c*/ 	.word	0x00000098
        /*0220*/ 	.short	0x0100
        /*0222*/ 	.byte	0x05
	.zero		1


	//   ....[20]....
        /*0224*/ 	.word	0x00000b40
        /*0228*/ 	.word	0x000000ff
        /*022c*/ 	.word	0x000000a0
        /*0230*/ 	.short	0x0100
        /*0232*/ 	.byte	0x06
	.zero		1


	//   ....[21]....
        /*0234*/ 	.word	0x00000b50
        /*0238*/ 	.word	0x000000ff
        /*023c*/ 	.word	0x000000c0
        /*0240*/ 	.short	0x0100
        /*0242*/ 	.byte	0x06
	.zero		1


	//   ....[22]....
        /*0244*/ 	.word	0x00000b60
        /*0248*/ 	.word	0x000000ff
        /*024c*/ 	.word	0x000000a8
        /*0250*/ 	.short	0x0100
        /*0252*/ 	.byte	0x06
	.zero		1


	//   ....[23]....
        /*0254*/ 	.word	0x00000b70
        /*0258*/ 	.word	0x000000ff
        /*025c*/ 	.word	0x000000c8
        /*0260*/ 	.short	0x0100
        /*0262*/ 	.byte	0x06
	.zero		1


	//   ....[24]....
        /*0264*/ 	.word	0x00000b80
        /*0268*/ 	.word	0x000000ff
        /*026c*/ 	.word	0x000000b0
        /*0270*/ 	.short	0x0100
        /*0272*/ 	.byte	0x06
	.zero		1


	//   ....[25]....
        /*0274*/ 	.word	0x00000b90
        /*0278*/ 	.word	0x000000ff
        /*027c*/ 	.word	0x000000d0
        /*0280*/ 	.short	0x0100
        /*0282*/ 	.byte	0x06
	.zero		1


	//   ....[26]....
        /*0284*/ 	.word	0x00000ba0
        /*0288*/ 	.word	0x000000ff
        /*028c*/ 	.word	0x000000b8
        /*0290*/ 	.short	0x0100
        /*0292*/ 	.byte	0x06
	.zero		1


	//   ....[27]....
        /*0294*/ 	.word	0x00000bb0
        /*0298*/ 	.word	0x000000ff
        /*029c*/ 	.word	0x000000d8
        /*02a0*/ 	.short	0x0100
        /*02a2*/ 	.byte	0x06
	.zero		1


	//   ....[28]....
        /*02a4*/ 	.word	0x00000ca0
        /*02a8*/ 	.word	0x000000ff
        /*02ac*/ 	.word	0x000000e0
        /*02b0*/ 	.short	0x0100
        /*02b2*/ 	.byte	0x05
	.zero		1


	//   ....[29]....
        /*02b4*/ 	.word	0x00000cb0
        /*02b8*/ 	.word	0x000000ff
        /*02bc*/ 	.word	0x000000f0
        /*02c0*/ 	.short	0x0100
        /*02c2*/ 	.byte	0x05
	.zero		1


	//   ....[30]....
        /*02c4*/ 	.word	0x00000cc0
        /*02c8*/ 	.word	0x000000ff
        /*02cc*/ 	.word	0x000000e8
        /*02d0*/ 	.short	0x0100
        /*02d2*/ 	.byte	0x05
	.zero		1


	//   ....[31]....
        /*02d4*/ 	.word	0x00000cd0
        /*02d8*/ 	.word	0x000000ff
        /*02dc*/ 	.word	0x000000f8
        /*02e0*/ 	.short	0x0100
        /*02e2*/ 	.byte	0x05
	.zero		1


	//   ....[32]....
        /*02e4*/ 	.word	0x000015a0
        /*02e8*/ 	.word	0x00000003
        /*02ec*/ 	.word	0x000000f0
        /*02f0*/ 	.short	0x010a
        /*02f2*/ 	.byte	0xff
	.zero		1


	//   ....[33]....
        /*02f4*/ 	.word	0x000015d0
        /*02f8*/ 	.word	0x00000003
        /*02fc*/ 	.word	0x000000e0
        /*0300*/ 	.short	0x0101
        /*0302*/ 	.byte	0xff
	.zero		1


	//   ....[34]....
        /*0304*/ 	.word	0x000016a0
        /*0308*/ 	.word	0x000000ff
        /*030c*/ 	.word	0x00000030
        /*0310*/ 	.short	0x010a
        /*0312*/ 	.byte	0x08
	.zero		1


	//   ....[35]....
        /*0314*/ 	.word	0x00001740
        /*0318*/ 	.word	0x000000ff
        /*031c*/ 	.word	0x00000030
        /*0320*/ 	.short	0x010a
        /*0322*/ 	.byte	0x21
	.zero		1


	//   ....[36]....
        /*0324*/ 	.word	0x000018a0
        /*0328*/ 	.word	0x000000ff
        /*032c*/ 	.word	0x00000030
        /*0330*/ 	.short	0x010a
        /*0332*/ 	.byte	0x08
	.zero		1


	//   ....[37]....
        /*0334*/ 	.word	0x00001990
        /*0338*/ 	.word	0x000000ff
        /*033c*/ 	.word	0x00000078
        /*0340*/ 	.short	0x0101
        /*0342*/ 	.byte	0x04
	.zero		1


	//   ....[38]....
        /*0344*/ 	.word	0x000019b0
        /*0348*/ 	.word	0x000000ff
        /*034c*/ 	.word	0x00000030
        /*0350*/ 	.short	0x010a
        /*0352*/ 	.byte	0x08
	.zero		1


	//   ....[39]....
        /*0354*/ 	.word	0x00001a30
        /*0358*/ 	.word	0x000000ff
        /*035c*/ 	.word	0x00000030
        /*0360*/ 	.short	0x010a
        /*0362*/ 	.byte	0x11
	.zero		1


	//   ....[40]....
        /*0364*/ 	.word	0x00001b90
        /*0368*/ 	.word	0x000000ff
        /*036c*/ 	.word	0x00000030
        /*0370*/ 	.short	0x010a
        /*0372*/ 	.byte	0x08
	.zero		1


	//   ....[41]....
        /*0374*/ 	.word	0x00001cb0
        /*0378*/ 	.word	0x00000002
        /*037c*/ 	.word	0x00000080
        /*0380*/ 	.short	0x010a
        /*0382*/ 	.byte	0xff
	.zero		1


	//   ....[42]....
        /*0384*/ 	.word	0x00001d70
        /*0388*/ 	.word	0x00000002
        /*038c*/ 	.word	0x00000000
        /*0390*/ 	.short	0x0101
        /*0392*/ 	.byte	0xff
	.zero		1


	//   ....[43]....
        /*0394*/ 	.word	0x000022d0
        /*0398*/ 	.word	0x000000ff
        /*039c*/ 	.word	0x00000000
        /*03a0*/ 	.short	0x010a
        /*03a2*/ 	.byte	0x05
	.zero		1


	//   ....[44]....
        /*03a4*/ 	.word	0x00002360
        /*03a8*/ 	.word	0x000000ff
        /*03ac*/ 	.word	0x00000000
        /*03b0*/ 	.short	0x010a
        /*03b2*/ 	.byte	0x05
	.zero		1


	//   ....[45]....
        /*03b4*/ 	.word	0x000023f0
        /*03b8*/ 	.word	0x000000ff
        /*03bc*/ 	.word	0x00000000
        /*03c0*/ 	.short	0x010a
        /*03c2*/ 	.byte	0x05
	.zero		1


	//   ....[46]....
        /*03c4*/ 	.word	0x00002480
        /*03c8*/ 	.word	0x000000ff
        /*03cc*/ 	.word	0x00000000
        /*03d0*/ 	.short	0x010a
        /*03d2*/ 	.byte	0x05
	.zero		1


	//   ....[47]....
        /*03d4*/ 	.word	0x00002510
        /*03d8*/ 	.word	0x000000ff
        /*03dc*/ 	.word	0x00000000
        /*03e0*/ 	.short	0x010a
        /*03e2*/ 	.byte	0x05
	.zero		1


	//   ....[48]....
        /*03e4*/ 	.word	0x000025b0
        /*03e8*/ 	.word	0x00000000
        /*03ec*/ 	.word	0x00000000
        /*03f0*/ 	.short	0x010a
        /*03f2*/ 	.byte	0xff
	.zero		1


	//   ....[49]....
        /*03f4*/ 	.word	0x000026d0
        /*03f8*/ 	.word	0x00000000
        /*03fc*/ 	.word	0x000000e0
        /*0400*/ 	.short	0x010a
        /*0402*/ 	.byte	0xff
	.zero		1


	//   ....[50]....
        /*0404*/ 	.word	0x00002730
        /*0408*/ 	.word	0x00000004
        /*040c*/ 	.word	0x00000000
        /*0410*/ 	.short	0x0101
        /*0412*/ 	.byte	0xff
	.zero		1


	//   ....[51]....
        /*0414*/ 	.word	0x00002750
        /*0418*/ 	.word	0x000000ff
        /*041c*/ 	.word	0x00000090
        /*0420*/ 	.short	0x010a
        /*0422*/ 	.byte	0x05
	.zero		1


	//   ....[52]....
        /*0424*/ 	.word	0x00002870
        /*0428*/ 	.word	0x00000000
        /*042c*/ 	.word	0x00000080
        /*0430*/ 	.short	0x010a
        /*0432*/ 	.byte	0xff
	.zero		1


	//   ....[53]....
        /*0434*/ 	.word	0x00002980
        /*0438*/ 	.word	0x00000000
        /*043c*/ 	.word	0x00000000
        /*0440*/ 	.short	0x0101
        /*0442*/ 	.byte	0xff
	.zero		1


	//   ....[54]....
        /*0444*/ 	.word	0x00002a10
        /*0448*/ 	.word	0x000000ff
        /*044c*/ 	.word	0x00000090
        /*0450*/ 	.short	0x0106
        /*0452*/ 	.byte	0x05
	.zero		1


	//   ....[55]....
        /*0454*/ 	.word	0x00002a30
        /*0458*/ 	.word	0x000000ff
        /*045c*/ 	.word	0x00000090
        /*0460*/ 	.short	0x010a
        /*0462*/ 	.byte	0x05
	.zero		1


	//   ....[56]....
        /*0464*/ 	.word	0x00002ac0
        /*0468*/ 	.word	0x000000ff
        /*046c*/ 	.word	0x00000090
        /*0470*/ 	.short	0x0106
        /*0472*/ 	.byte	0x04
	.zero		1


	//   ....[57]....
        /*0474*/ 	.word	0x00002b00
        /*0478*/ 	.word	0x00000000
        /*047c*/ 	.word	0x00000090
        /*0480*/ 	.short	0x010a
        /*0482*/ 	.byte	0xff
	.zero		1


	//   ....[58]....
        /*0484*/ 	.word	0x00002fe0
        /*0488*/ 	.word	0x00000000
        /*048c*/ 	.word	0x00000080
        /*0490*/ 	.short	0x010a
        /*0492*/ 	.byte	0xff
	.zero		1


	//   ....[59]....
        /*0494*/ 	.word	0x000030e0
        /*0498*/ 	.word	0x00000003
        /*049c*/ 	.word	0x00000000
        /*04a0*/ 	.short	0x0101
        /*04a2*/ 	.byte	0xff
	.zero		1


	//   ....[60]....
        /*04a4*/ 	.word	0x000030f0
        /*04a8*/ 	.word	0x000000ff
        /*04ac*/ 	.word	0x00000000
        /*04b0*/ 	.short	0x010a
        /*04b2*/ 	.byte	0x04
	.zero		1


	//   ....[61]....
        /*04b4*/ 	.word	0x00003110
        /*04b8*/ 	.word	0x000000ff
        /*04bc*/ 	.word	0x000000c0
        /*04c0*/ 	.short	0x010a
        /*04c2*/ 	.byte	0x09
	.zero		1


	//   ....[62]....
        /*04c4*/ 	.word	0x00003250
        /*04c8*/ 	.word	0x000000ff
        /*04cc*/ 	.word	0x00000000
        /*04d0*/ 	.short	0x010a
        /*04d2*/ 	.byte	0x07
	.zero		1


	//   ....[63]....
        /*04d4*/ 	.word	0x00003380
        /*04d8*/ 	.word	0x000000ff
        /*04dc*/ 	.word	0x00000000
        /*04e0*/ 	.short	0x010a
        /*04e2*/ 	.byte	0x04
	.zero		1


	//   ....[64]....
        /*04e4*/ 	.word	0x00003530
        /*04e8*/ 	.word	0x000000ff
        /*04ec*/ 	.word	0x00000000
        /*04f0*/ 	.short	0x010a
        /*04f2*/ 	.byte	0x05
	.zero		1


	//   ....[65]....
        /*04f4*/ 	.word	0x000035c0
        /*04f8*/ 	.word	0x000000ff
        /*04fc*/ 	.word	0x00000000
        /*0500*/ 	.short	0x010a
        /*0502*/ 	.byte	0x05
	.zero		1


	//   ....[66]....
        /*0504*/ 	.word	0x00003650
        /*0508*/ 	.word	0x000000ff
        /*050c*/ 	.word	0x00000000
        /*0510*/ 	.short	0x010a
        /*0512*/ 	.byte	0x05
	.zero		1


	//   ....[67]....
        /*0514*/ 	.word	0x000036e0
        /*0518*/ 	.word	0x000000ff
        /*051c*/ 	.word	0x00000000
        /*0520*/ 	.short	0x010a
        /*0522*/ 	.byte	0x07
	.zero		1


	//   ....[68]....
        /*0524*/ 	.word	0x00003b20
        /*0528*/ 	.word	0x00000000
        /*052c*/ 	.word	0x00000080
        /*0530*/ 	.short	0x010a
        /*0532*/ 	.byte	0xff
	.zero		1


	//   ....[69]....
        /*0534*/ 	.word	0x00003c10
        /*0538*/ 	.word	0x00000000
        /*053c*/ 	.word	0x00000000
        /*0540*/ 	.short	0x0101
        /*0542*/ 	.byte	0xff
	.zero		1


	//   ....[70]....
        /*0544*/ 	.word	0x00003f30
        /*0548*/ 	.word	0x000000ff
        /*054c*/ 	.word	0x00000078
        /*0550*/ 	.short	0x010a
        /*0552*/ 	.byte	0x06
	.zero		1


	//   ....[71]....
        /*0554*/ 	.word	0x000040b0
        /*0558*/ 	.word	0x000000ff
        /*055c*/ 	.word	0x00000068
        /*0560*/ 	.short	0x010a
        /*0562*/ 	.byte	0x06
	.zero		1


	//   ....[72]....
        /*0564*/ 	.word	0x000043e0
        /*0568*/ 	.word	0x000000ff
        /*056c*/ 	.word	0x00000060
        /*0570*/ 	.short	0x010b
        /*0572*/ 	.byte	0x06
	.zero		1


	//   ....[73]....
        /*0574*/ 	.word	0x00004400
        /*0578*/ 	.word	0x000000ff
        /*057c*/ 	.word	0x00000000
        /*0580*/ 	.short	0x0101
        /*0582*/ 	.byte	0x25
	.zero		1


	//   ....[74]....
        /*0584*/ 	.word	0x00004440
        /*0588*/ 	.word	0x00000000
        /*058c*/ 	.word	0x00000068
        /*0590*/ 	.short	0x010a
        /*0592*/ 	.byte	0xff
	.zero		1


	//   ....[75]....
        /*0594*/ 	.word	0x000047a0
        /*0598*/ 	.word	0x00000000
        /*059c*/ 	.word	0x00000080
        /*05a0*/ 	.short	0x010a
        /*05a2*/ 	.byte	0xff
	.zero		1


	//   ....[76]....
        /*05a4*/ 	.word	0x000048b0
        /*05a8*/ 	.word	0x00000000
        /*05ac*/ 	.word	0x00000000
        /*05b0*/ 	.short	0x0101
        /*05b2*/ 	.byte	0xff
	.zero		1


	//   ....[77]....
        /*05b4*/ 	.word	0x00005260
        /*05b8*/ 	.word	0x000000ff
        /*05bc*/ 	.word	0x00000060
        /*05c0*/ 	.short	0x010a
        /*05c2*/ 	.byte	0x2b
	.zero		1


	//   ....[78]....
        /*05c4*/ 	.word	0x00005280
        /*05c8*/ 	.word	0x0000005c
        /*05cc*/ 	.word	0x000000a0
        /*05d0*/ 	.short	0x010a
        /*05d2*/ 	.byte	0xff
	.zero		1


	//   ....[79]....
        /*05d4*/ 	.word	0x000053d0
        /*05d8*/ 	.word	0x000000ff
        /*05dc*/ 	.word	0x00000060
        /*05e0*/ 	.short	0x010a
        /*05e2*/ 	.byte	0x2b
	.zero		1


	//   ....[80]....
        /*05e4*/ 	.word	0x000054b0
        /*05e8*/ 	.word	0x000000ff
        /*05ec*/ 	.word	0x00000000
        /*05f0*/ 	.short	0x0101
        /*05f2*/ 	.byte	0x04
	.zero		1


	//   ....[81]....
        /*05f4*/ 	.word	0x00005510
        /*05f8*/ 	.word	0x0000005c
        /*05fc*/ 	.word	0x000000a0
        /*0600*/ 	.short	0x010a
        /*0602*/ 	.byte	0xff
	.zero		1


	//   ....[82]....
        /*0604*/ 	.word	0x00005870
        /*0608*/ 	.word	0x000000ff
        /*060c*/ 	.word	0x00000000
        /*0610*/ 	.short	0x0101
        /*0612*/ 	.byte	0x05
	.zero		1


	//   ....[83]....
        /*0614*/ 	.word	0x000061e0
        /*0618*/ 	.word	0x00000003
        /*061c*/ 	.word	0x000000f0
        /*0620*/ 	.short	0x010a
        /*0622*/ 	.byte	0xff
	.zero		1


	//   ....[84]....
        /*0624*/ 	.word	0x00006240
        /*0628*/ 	.word	0x00000002
        /*062c*/ 	.word	0x00000030
        /*0630*/ 	.short	0x010a
        /*0632*/ 	.byte	0xff
	.zero		1


	//   ....[85]....
        /*0634*/ 	.word	0x000062a0
        /*0638*/ 	.word	0x00000002
        /*063c*/ 	.word	0x00000030
        /*0640*/ 	.short	0x010a
        /*0642*/ 	.byte	0xff
	.zero		1


	//   ....[86]....
        /*0644*/ 	.word	0x000062f0
        /*0648*/ 	.word	0x00000002
        /*064c*/ 	.word	0x00000080
        /*0650*/ 	.short	0x010a
        /*0652*/ 	.byte	0xff
	.zero		1


	//   ....[87]....
        /*0654*/ 	.word	0x00006350
        /*0658*/ 	.word	0x00000000
        /*065c*/ 	.word	0x00000000
        /*0660*/ 	.short	0x010a
        /*0662*/ 	.byte	0xff
	.zero		1


	//   ....[88]....
        /*0664*/ 	.word	0x000063b0
        /*0668*/ 	.word	0x00000000
        /*066c*/ 	.word	0x00000000
        /*0670*/ 	.short	0x010a
        /*0672*/ 	.byte	0xff
	.zero		1


	//   ....[89]....
        /*0674*/ 	.word	0x00006410
        /*0678*/ 	.word	0x00000000
        /*067c*/ 	.word	0x00000000
        /*0680*/ 	.short	0x010a
        /*0682*/ 	.byte	0xff
	.zero		1


	//   ....[90]....
        /*0684*/ 	.word	0x00006470
        /*0688*/ 	.word	0x00000000
        /*068c*/ 	.word	0x00000000
        /*0690*/ 	.short	0x010a
        /*0692*/ 	.byte	0xff
	.zero		1


	//   ....[91]....
        /*0694*/ 	.word	0x000064d0
        /*0698*/ 	.word	0x00000000
        /*069c*/ 	.word	0x00000000
        /*06a0*/ 	.short	0x010a
        /*06a2*/ 	.byte	0xff
	.zero		1


	//   ....[92]....
        /*06a4*/ 	.word	0x00006520
        /*06a8*/ 	.word	0x00000000
        /*06ac*/ 	.word	0x000000e0
        /*06b0*/ 	.short	0x010a
        /*06b2*/ 	.byte	0xff
	.zero		1


	//   ....[93]....
        /*06b4*/ 	.word	0x00006580
        /*06b8*/ 	.word	0x00000000
        /*06bc*/ 	.word	0x00000090
        /*06c0*/ 	.short	0x010a
        /*06c2*/ 	.byte	0xff
	.zero		1


	//   ....[94]....
        /*06c4*/ 	.word	0x000065d0
        /*06c8*/ 	.word	0x00000000
        /*06cc*/ 	.word	0x00000080
        /*06d0*/ 	.short	0x010a
        /*06d2*/ 	.byte	0xff
	.zero		1


	//   ....[95]....
        /*06d4*/ 	.word	0x00006630
        /*06d8*/ 	.word	0x00000000
        /*06dc*/ 	.word	0x00000090
        /*06e0*/ 	.short	0x010a
        /*06e2*/ 	.byte	0xff
	.zero		1


	//   ....[96]....
        /*06e4*/ 	.word	0x00006680
        /*06e8*/ 	.word	0x00000000
        /*06ec*/ 	.word	0x00000080
        /*06f0*/ 	.short	0x010a
        /*06f2*/ 	.byte	0xff
	.zero		1


	//   ....[97]....
        /*06f4*/ 	.word	0x000066e0
        /*06f8*/ 	.word	0x00000003
        /*06fc*/ 	.word	0x000000c0
        /*0700*/ 	.short	0x010a
        /*0702*/ 	.byte	0xff
	.zero		1


	//   ....[98]....
        /*0704*/ 	.word	0x00006740
        /*0708*/ 	.word	0x00000000
        /*070c*/ 	.word	0x00000000
        /*0710*/ 	.short	0x010a
        /*0712*/ 	.byte	0xff
	.zero		1


	//   ....[99]....
        /*0714*/ 	.word	0x000067a0
        /*0718*/ 	.word	0x00000000
        /*071c*/ 	.word	0x00000000
        /*0720*/ 	.short	0x010a
        /*0722*/ 	.byte	0xff
	.zero		1


	//   ....[100]....
        /*0724*/ 	.word	0x00006800
        /*0728*/ 	.word	0x00000000
        /*072c*/ 	.word	0x00000000
        /*0730*/ 	.short	0x010a
        /*0732*/ 	.byte	0xff
	.zero		1


	//   ....[101]....
        /*0734*/ 	.word	0x00006860
        /*0738*/ 	.word	0x00000000
        /*073c*/ 	.word	0x00000000
        /*0740*/ 	.short	0x010a
        /*0742*/ 	.byte	0xff
	.zero		1


	//   ....[102]....
        /*0744*/ 	.word	0x000068c0
        /*0748*/ 	.word	0x00000000
        /*074c*/ 	.word	0x00000000
        /*0750*/ 	.short	0x010a
        /*0752*/ 	.byte	0xff
	.zero		1


	//   ....[103]....
        /*0754*/ 	.word	0x00006910
        /*0758*/ 	.word	0x00000000
        /*075c*/ 	.word	0x00000080
        /*0760*/ 	.short	0x010a
        /*0762*/ 	.byte	0xff
	.zero		1


	//   ....[104]....
        /*0764*/ 	.word	0x00006970
        /*0768*/ 	.word	0x00000000
        /*076c*/ 	.word	0x00000078
        /*0770*/ 	.short	0x010a
        /*0772*/ 	.byte	0xff
	.zero		1


	//   ....[105]....
        /*0774*/ 	.word	0x000069d0
        /*0778*/ 	.word	0x00000003
        /*077c*/ 	.word	0x00000068
        /*0780*/ 	.short	0x010a
        /*0782*/ 	.byte	0xff
	.zero		1


	//   ....[106]....
        /*0784*/ 	.word	0x00006a20
        /*0788*/ 	.word	0x00000000
        /*078c*/ 	.word	0x00000080
        /*0790*/ 	.short	0x010a
        /*0792*/ 	.byte	0xff
	.zero		1


	//   ....[107]....
        /*0794*/ 	.word	0x00006a80
        /*0798*/ 	.word	0x00000000
        /*079c*/ 	.word	0x00000060
        /*07a0*/ 	.short	0x010a
        /*07a2*/ 	.byte	0xff
	.zero		1


	//   ....[108]....
        /*07a4*/ 	.word	0x00006ad0
        /*07a8*/ 	.word	0x0000005c
        /*07ac*/ 	.word	0x000000a0
        /*07b0*/ 	.short	0x010a
        /*07b2*/ 	.byte	0xff
	.zero		1


	//----- nvinfo : EIATTR_NUM_MBARRIERS
	.align		4
.L_47:
        /*07b4*/ 	.byte	0x03, 0x38
        /*07b6*/ 	.short	0x0020


	//----- nvinfo : EIATTR_EXIT_INSTR_OFFSETS
	.align		4
        /*07b8*/ 	.byte	0x04, 0x1c
        /*07ba*/ 	.short	(.L_49 - .L_48)


	//   ....[0]....
.L_48:
        /*07bc*/ 	.word	0x000025e0


	//   ....[1]....
        /*07c0*/ 	.word	0x00002ad0


	//   ....[2]....
        /*07c4*/ 	.word	0x00002b30


	//   ....[3]....
        /*07c8*/ 	.word	0x00003940


	//   ....[4]....
        /*07cc*/ 	.word	0x00004470


	//   ....[5]....
        /*07d0*/ 	.word	0x000044b0


	//   ....[6]....
        /*07d4*/ 	.word	0x000061d0


	//----- nvinfo : EIATTR_MAX_THREADS
	.align		4
.L_49:
        /*07d8*/ 	.byte	0x04, 0x05
        /*07da*/ 	.short	(.L_51 - .L_50)
.L_50:
        /*07dc*/ 	.word	0x00000100
        /*07e0*/ 	.word	0x00000001
        /*07e4*/ 	.word	0x00000001


	//----- nvinfo : EIATTR_CRS_STACK_SIZE
	.align		4
.L_51:
        /*07e8*/ 	.byte	0x04, 0x1e
        /*07ea*/ 	.short	(.L_53 - .L_52)
.L_52:
        /*07ec*/ 	.word	0x00000000


	//----- nvinfo : EIATTR_CBANK_PARAM_SIZE
	.align		4
.L_53:
        /*07f0*/ 	.byte	0x03, 0x19
        /*07f2*/ 	.short	0x0800


	//----- nvinfo : EIATTR_PARAM_CBANK
	.align		4
        /*07f4*/ 	.byte	0x04, 0x0a
        /*07f6*/ 	.short	(.L_55 - .L_54)
	.align		4
.L_54:
        /*07f8*/ 	.word	index@(.nv.constant0._ZN7cutlass13device_kernelINS_4gemm6kernel13GemmUniversalIN4cute5tupleIJiiiiEEENS1_10collective13CollectiveMmaINS1_35MainloopSm100TmaUmmaWarpSpecializedILi6ELi2ELi4ENS5_IJNS4_1CILi1EEESB_SB_EEEEENS5_IJNSA_ILi64EEESE_NSA_ILi32EEEEEEaNS5_IJlSB_lEEEaSH_NS4_8TiledMMAINS4_8MMA_AtomIJNS4_15SM100_MMA_S8_SSIaaiLi64ELi64ELNS4_4UMMA5MajorE0ELSM_0ELNSL_8SaturateE0EEEEEENS4_6LayoutISC_NS5_IJNSA_ILi0EEESR_SR_EEEEENS5_IJNS4_10UnderscoreESU_SU_EEEEENS4_13SM90_TMA_LOADENS4_14ComposedLayoutINS4_7SwizzleILi1ELi4ELi3EEENS4_18smem_ptr_flag_bitsILi8EEENSQ_INS5_IJNSA_ILi8EEESF_EEENS5_IJSF_SB_EEEEEEEvNS4_8identityESX_S17_vS18_EENS_8epilogue10collective18CollectiveEpilogueINS1A_23Sm100TmaWarpSpecializedILi1ELi1ELi32ELb0ELb0EEEJSG_NS5_IJNSQ_ISE_SB_EES1F_EEEaSH_aSH_NS1A_6fusion15FusionCallbacksIS1E_NS1H_17LinearCombinationIaiaiLNS_15FloatRoundStyleE2EEESG_S1G_JEEENS4_5SM1004TMEM4LOAD26SM100_TMEM_LOAD_16dp32b32xESX_NSY_INSZ_ILi2ELi4ELi3EEES12_NSQ_INS5_IJS13_SE_EEENS5_IJSE_SB_EEEEEEENS4_39AutoVectorizingCopyWithAssumedAlignmentILi128EEENS4_14SM90_TMA_STOREES1V_S1X_S1X_EEEvvEEEEvNT_6ParamsE)
        /*07fc*/ 	.short	0x0380
        /*07fe*/ 	.short	0x0800


	//----- nvinfo : EIATTR_SW_WAR
	.align		4
.L_55:
        /*0800*/ 	.byte	0x04, 0x36
        /*0802*/ 	.short	(.L_57 - .L_56)
.L_56:
        /*0804*/ 	.word	0x00000008
.L_57:


//--------------------- .nv.callgraph             --------------------------
	.section	.nv.callgraph,"",@"SHT_CUDA_CALLGRAPH"
	.align	4
	.sectionentsize	8
	.align		4
        /*0000*/ 	.word	0x00000000
	.align		4
        /*0004*/ 	.word	0xffffffff
	.align		4
        /*0008*/ 	.word	index@(_ZN7cutlass13device_kernelINS_4gemm6kernel13GemmUniversalIN4cute5tupleIJiiiiEEENS1_10collective13CollectiveMmaINS1_35MainloopSm100TmaUmmaWarpSpecializedILi6ELi2ELi4ENS5_IJNS4_1CILi1EEESB_SB_EEEEENS5_IJNSA_ILi64EEESE_NSA_ILi32EEEEEEaNS5_IJlSB_lEEEaSH_NS4_8TiledMMAINS4_8MMA_AtomIJNS4_15SM100_MMA_S8_SSIaaiLi64ELi64ELNS4_4UMMA5MajorE0ELSM_0ELNSL_8SaturateE0EEEEEENS4_6LayoutISC_NS5_IJNSA_ILi0EEESR_SR_EEEEENS5_IJNS4_10UnderscoreESU_SU_EEEEENS4_13SM90_TMA_LOADENS4_14ComposedLayoutINS4_7SwizzleILi1ELi4ELi3EEENS4_18smem_ptr_flag_bitsILi8EEENSQ_INS5_IJNSA_ILi8EEESF_EEENS5_IJSF_SB_EEEEEEEvNS4_8identityESX_S17_vS18_EENS_8epilogue10collective18CollectiveEpilogueINS1A_23Sm100TmaWarpSpecializedILi1ELi1ELi32ELb0ELb0EEEJSG_NS5_IJNSQ_ISE_SB_EES1F_EEEaSH_aSH_NS1A_6fusion15FusionCallbacksIS1E_NS1H_17LinearCombinationIaiaiLNS_15FloatRoundStyleE2EEESG_S1G_JEEENS4_5SM1004TMEM4LOAD26SM100_TMEM_LOAD_16dp32b32xESX_NSY_INSZ_ILi2ELi4ELi3EEES12_NSQ_INS5_IJS13_SE_EEENS5_IJSE_SB_EEEEEEENS4_39AutoVectorizingCopyWithAssumedAlignmentILi128EEENS4_14SM90_TMA_STOREES1V_S1X_S1X_EEEvvEEEEvNT_6ParamsE)
	.align		4
        /*000c*/ 	.word	index@(__assertfail)
	.align		4
        /*0010*/ 	.word	0x00000000
	.align		4
        /*0014*/ 	.word	0xfffffffe
	.align		4
        /*0018*/ 	.word	0x00000000
	.align		4
        /*001c*/ 	.word	0xfffffffd
	.align		4
        /*0020*/ 	.word	0x00000000
	.align		4
        /*0024*/ 	.word	0xfffffffc


//--------------------- .nv.constant4             --------------------------
	.section	.nv.constant4,"a",@progbits
	.align	8
	.align		8
.nv.constant4:
        /*0000*/ 	.dword	__assertfail
	.align		8
        /*0008*/ 	.dword	__unnamed_1
	.align		8
        /*0010*/ 	.dword	__unnamed_2
	.align		8
        /*0018*/ 	.dword	_ZN40_INTERNAL_056f9dab_4_k_cu_fa268b27_220734cuda3std3__45__cpo5beginE
	.align		8
        /*0020*/ 	.dword	_ZN40_INTERNAL_056f9dab_4_k_cu_fa268b27_220734cuda3std3__45__cpo3endE
	.align		8
        /*0028*/ 	.dword	_ZN40_INTERNAL_056f9dab_4_k_cu_fa268b27_220734cuda3std3__45__cpo6cbeginE
	.align		8
        /*0030*/ 	.dword	_ZN40_INTERNAL_056f9dab_4_k_cu_fa268b27_220734cuda3std3__45__cpo4cendE
	.align		8
        /*0038*/ 	.dword	_ZN40_INTERNAL_056f9dab_4_k_cu_fa268b27_220734cuda3std3__442_GLOBAL__N__056f9dab_4_k_cu_fa268b27_220736ignoreE
	.align		8
        /*0040*/ 	.dword	_ZN40_INTERNAL_056f9dab_4_k_cu_fa268b27_220734cuda3std3__419piecewise_constructE
	.align		8
        /*0048*/ 	.dword	_ZN40_INTERNAL_056f9dab_4_k_cu_fa268b27_220734cuda3std3__48in_placeE
	.align		8
        /*0050*/ 	.dword	_ZN40_INTERNAL_056f9dab_4_k_cu_fa268b27_220734cuda3std6ranges3__45__cpo4swapE
	.align		8
        /*0058*/ 	.dword	_ZN40_INTERNAL_056f9dab_4_k_cu_fa268b27_220734cuda3std6ranges3__45__cpo9iter_moveE
	.align		8
        /*0060*/ 	.dword	_ZN40_INTERNAL_056f9dab_4_k_cu_fa268b27_220734cute7productE
	.align		8
        /*0068*/ 	.dword	_ZN40_INTERNAL_056f9dab_4_k_cu_fa268b27_220734cute1_E
	.align		8
        /*0070*/ 	.dword	$str$25
	.align		8
        /*0078*/ 	.dword	$str$26
	.align		8
        /*0080*/ 	.dword	$str$27
	.align		8
        /*0088*/ 	.dword	$str$28


//--------------------- .text._ZN7cutlass13device_kernelINS_4gemm6kernel13GemmUniversalIN4cute5tupleIJiiiiEEENS1_10collective13CollectiveMmaINS1_35MainloopSm100TmaUmmaWarpSpecializedILi6ELi2ELi4ENS5_IJNS4_1CILi1EEESB_SB_EEEEENS5_IJNSA_ILi64EEESE_NSA_ILi32EEEEEEaNS5_IJlSB_lEEEaSH_NS4_8TiledMMAINS4_8MMA_AtomIJNS4_15SM100_MMA_S8_SSIaaiLi64ELi64ELNS4_4UMMA5MajorE0ELSM_0ELNSL_8SaturateE0EEEEEENS4_6LayoutISC_NS5_IJNSA_ILi0EEESR_SR_EEEEENS5_IJNS4_10UnderscoreESU_SU_EEEEENS4_13SM90_TMA_LOADENS4_14ComposedLayoutINS4_7SwizzleILi1ELi4ELi3EEENS4_18smem_ptr_flag_bitsILi8EEENSQ_INS5_IJNSA_ILi8EEESF_EEENS5_IJSF_SB_EEEEEEEvNS4_8identityESX_S17_vS18_EENS_8epilogue10collective18CollectiveEpilogueINS1A_23Sm100TmaWarpSpecializedILi1ELi1ELi32ELb0ELb0EEEJSG_NS5_IJNSQ_ISE_SB_EES1F_EEEaSH_aSH_NS1A_6fusion15FusionCallbacksIS1E_NS1H_17LinearCombinationIaiaiLNS_15FloatRoundStyleE2EEESG_S1G_JEEENS4_5SM1004TMEM4LOAD26SM100_TMEM_LOAD_16dp32b32xESX_NSY_INSZ_ILi2ELi4ELi3EEES12_NSQ_INS5_IJS13_SE_EEENS5_IJSE_SB_EEEEEEENS4_39AutoVectorizingCopyWithAssumedAlignmentILi128EEENS4_14SM90_TMA_STOREES1V_S1X_S1X_EEEvvEEEEvNT_6ParamsE --------------------------
	.section	.text._ZN7cutlass13device_kernelINS_4gemm6kernel13GemmUniversalIN4cute5tupleIJiiiiEEENS1_10collective13CollectiveMmaINS1_35MainloopSm100TmaUmmaWarpSpecializedILi6ELi2ELi4ENS5_IJNS4_1CILi1EEESB_SB_EEEEENS5_IJNSA_ILi64EEESE_NSA_ILi32EEEEEEaNS5_IJlSB_lEEEaSH_NS4_8TiledMMAINS4_8MMA_AtomIJNS4_15SM100_MMA_S8_SSIaaiLi64ELi64ELNS4_4UMMA5MajorE0ELSM_0ELNSL_8SaturateE0EEEEEENS4_6LayoutISC_NS5_IJNSA_ILi0EEESR_SR_EEEEENS5_IJNS4_10UnderscoreESU_SU_EEEEENS4_13SM90_TMA_LOADENS4_14ComposedLayoutINS4_7SwizzleILi1ELi4ELi3EEENS4_18smem_ptr_flag_bitsILi8EEENSQ_INS5_IJNSA_ILi8EEESF_EEENS5_IJSF_SB_EEEEEEEvNS4_8identityESX_S17_vS18_EENS_8epilogue10collective18CollectiveEpilogueINS1A_23Sm100TmaWarpSpecializedILi1ELi1ELi32ELb0ELb0EEEJSG_NS5_IJNSQ_ISE_SB_EES1F_EEEaSH_aSH_NS1A_6fusion15FusionCallbacksIS1E_NS1H_17LinearCombinationIaiaiLNS_15FloatRoundStyleE2EEESG_S1G_JEEENS4_5SM1004TMEM4LOAD26SM100_TMEM_LOAD_16dp32b32xESX_NSY_INSZ_ILi2ELi4ELi3EEES12_NSQ_INS5_IJS13_SE_EEENS5_IJSE_SB_EEEEEEENS4_39AutoVectorizingCopyWithAssumedAlignmentILi128EEENS4_14SM90_TMA_STOREES1V_S1X_S1X_EEEvvEEEEvNT_6ParamsE,"ax",@progbits
	.align	128
.text._ZN7cutlass13device_kernelINS_4gemm6kernel13GemmUniversalIN4cute5tupleIJiiiiEEENS1_10collective13CollectiveMmaINS1_35MainloopSm100TmaUmmaWarpSpecializedILi6ELi2ELi4ENS5_IJNS4_1CILi1EEESB_SB_EEEEENS5_IJNSA_ILi64EEESE_NSA_ILi32EEEEEEaNS5_IJlSB_lEEEaSH_NS4_8TiledMMAINS4_8MMA_AtomIJNS4_15SM100_MMA_S8_SSIaaiLi64ELi64ELNS4_4UMMA5MajorE0ELSM_0ELNSL_8SaturateE0EEEEEENS4_6LayoutISC_NS5_IJNSA_ILi0EEESR_SR_EEEEENS5_IJNS4_10UnderscoreESU_SU_EEEEENS4_13SM90_TMA_LOADENS4_14ComposedLayoutINS4_7SwizzleILi1ELi4ELi3EEENS4_18smem_ptr_flag_bitsILi8EEENSQ_INS5_IJNSA_ILi8EEESF_EEENS5_IJSF_SB_EEEEEEEvNS4_8identityESX_S17_vS18_EENS_8epilogue10collective18CollectiveEpilogueINS1A_23Sm100TmaWarpSpecializedILi1ELi1ELi32ELb0ELb0EEEJSG_NS5_IJNSQ_ISE_SB_EES1F_EEEaSH_aSH_NS1A_6fusion15FusionCallbacksIS1E_NS1H_17LinearCombinationIaiaiLNS_15FloatRoundStyleE2EEESG_S1G_JEEENS4_5SM1004TMEM4LOAD26SM100_TMEM_LOAD_16dp32b32xESX_NSY_INSZ_ILi2ELi4ELi3EEES12_NSQ_INS5_IJS13_SE_EEENS5_IJSE_SB_EEEEEEENS4_39AutoVectorizingCopyWithAssumedAlignmentILi128EEENS4_14SM90_TMA_STOREES1V_S1X_S1X_EEEvvEEEEvNT_6ParamsE:
        .type           _ZN7cutlass13device_kernelINS_4gemm6kernel13GemmUniversalIN4cute5tupleIJiiiiEEENS1_10collective13CollectiveMmaINS1_35MainloopSm100TmaUmmaWarpSpecializedILi6ELi2ELi4ENS5_IJNS4_1CILi1EEESB_SB_EEEEENS5_IJNSA_ILi64EEESE_NSA_ILi32EEEEEEaNS5_IJlSB_lEEEaSH_NS4_8TiledMMAINS4_8MMA_AtomIJNS4_15SM100_MMA_S8_SSIaaiLi64ELi64ELNS4_4UMMA5MajorE0ELSM_0ELNSL_8SaturateE0EEEEEENS4_6LayoutISC_NS5_IJNSA_ILi0EEESR_SR_EEEEENS5_IJNS4_10UnderscoreESU_SU_EEEEENS4_13SM90_TMA_LOADENS4_14ComposedLayoutINS4_7SwizzleILi1ELi4ELi3EEENS4_18smem_ptr_flag_bitsILi8EEENSQ_INS5_IJNSA_ILi8EEESF_EEENS5_IJSF_SB_EEEEEEEvNS4_8identityESX_S17_vS18_EENS_8epilogue10collective18CollectiveEpilogueINS1A_23Sm100TmaWarpSpecializedILi1ELi1ELi32ELb0ELb0EEEJSG_NS5_IJNSQ_ISE_SB_EES1F_EEEaSH_aSH_NS1A_6fusion15FusionCallbacksIS1E_NS1H_17LinearCombinationIaiaiLNS_15FloatRoundStyleE2EEESG_S1G_JEEENS4_5SM1004TMEM4LOAD26SM100_TMEM_LOAD_16dp32b32xESX_NSY_INSZ_ILi2ELi4ELi3EEES12_NSQ_INS5_IJS13_SE_EEENS5_IJSE_SB_EEEEEEENS4_39AutoVectorizingCopyWithAssumedAlignmentILi128EEENS4_14SM90_TMA_STOREES1V_S1X_S1X_EEEvvEEEEvNT_6ParamsE,@function
        .size           _ZN7cutlass13device_kernelINS_4gemm6kernel13GemmUniversalIN4cute5tupleIJiiiiEEENS1_10collective13CollectiveMmaINS1_35MainloopSm100TmaUmmaWarpSpecializedILi6ELi2ELi4ENS5_IJNS4_1CILi1EEESB_SB_EEEEENS5_IJNSA_ILi64EEESE_NSA_ILi32EEEEEEaNS5_IJlSB_lEEEaSH_NS4_8TiledMMAINS4_8MMA_AtomIJNS4_15SM100_MMA_S8_SSIaaiLi64ELi64ELNS4_4UMMA5MajorE0ELSM_0ELNSL_8SaturateE0EEEEEENS4_6LayoutISC_NS5_IJNSA_ILi0EEESR_SR_EEEEENS5_IJNS4_10UnderscoreESU_SU_EEEEENS4_13SM90_TMA_LOADENS4_14ComposedLayoutINS4_7SwizzleILi1ELi4ELi3EEENS4_18smem_ptr_flag_bitsILi8EEENSQ_INS5_IJNSA_ILi8EEESF_EEENS5_IJSF_SB_EEEEEEEvNS4_8identityESX_S17_vS18_EENS_8epilogue10collective18CollectiveEpilogueINS1A_23Sm100TmaWarpSpecializedILi1ELi1ELi32ELb0ELb0EEEJSG_NS5_IJNSQ_ISE_SB_EES1F_EEEaSH_aSH_NS1A_6fusion15FusionCallbacksIS1E_NS1H_17LinearCombinationIaiaiLNS_15FloatRoundStyleE2EEESG_S1G_JEEENS4_5SM1004TMEM4LOAD26SM100_TMEM_LOAD_16dp32b32xESX_NSY_INSZ_ILi2ELi4ELi3EEES12_NSQ_INS5_IJS13_SE_EEENS5_IJSE_SB_EEEEEEENS4_39AutoVectorizingCopyWithAssumedAlignmentILi128EEENS4_14SM90_TMA_STOREES1V_S1X_S1X_EEEvvEEEEvNT_6ParamsE,(.L_x_134 - _ZN7cutlass13device_kernelINS_4gemm6kernel13GemmUniversalIN4cute5tupleIJiiiiEEENS1_10collective13CollectiveMmaINS1_35MainloopSm100TmaUmmaWarpSpecializedILi6ELi2ELi4ENS5_IJNS4_1CILi1EEESB_SB_EEEEENS5_IJNSA_ILi64EEESE_NSA_ILi32EEEEEEaNS5_IJlSB_lEEEaSH_NS4_8TiledMMAINS4_8MMA_AtomIJNS4_15SM100_MMA_S8_SSIaaiLi64ELi64ELNS4_4UMMA5MajorE0ELSM_0ELNSL_8SaturateE0EEEEEENS4_6LayoutISC_NS5_IJNSA_ILi0EEESR_SR_EEEEENS5_IJNS4_10UnderscoreESU_SU_EEEEENS4_13SM90_TMA_LOADENS4_14ComposedLayoutINS4_7SwizzleILi1ELi4ELi3EEENS4_18smem_ptr_flag_bitsILi8EEENSQ_INS5_IJNSA_ILi8EEESF_EEENS5_IJSF_SB_EEEEEEEvNS4_8identityESX_S17_vS18_EENS_8epilogue10collective18CollectiveEpilogueINS1A_23Sm100TmaWarpSpecializedILi1ELi1ELi32ELb0ELb0EEEJSG_NS5_IJNSQ_ISE_SB_EES1F_EEEaSH_aSH_NS1A_6fusion15FusionCallbacksIS1E_NS1H_17LinearCombinationIaiaiLNS_15FloatRoundStyleE2EEESG_S1G_JEEENS4_5SM1004TMEM4LOAD26SM100_TMEM_LOAD_16dp32b32xESX_NSY_INSZ_ILi2ELi4ELi3EEES12_NSQ_INS5_IJS13_SE_EEENS5_IJSE_SB_EEEEEEENS4_39AutoVectorizingCopyWithAssumedAlignmentILi128EEENS4_14SM90_TMA_STOREES1V_S1X_S1X_EEEvvEEEEvNT_6ParamsE)
        .other          _ZN7cutlass13device_kernelINS_4gemm6kernel13GemmUniversalIN4cute5tupleIJiiiiEEENS1_10collective13CollectiveMmaINS1_35MainloopSm100TmaUmmaWarpSpecializedILi6ELi2ELi4ENS5_IJNS4_1CILi1EEESB_SB_EEEEENS5_IJNSA_ILi64EEESE_NSA_ILi32EEEEEEaNS5_IJlSB_lEEEaSH_NS4_8TiledMMAINS4_8MMA_AtomIJNS4_15SM100_MMA_S8_SSIaaiLi64ELi64ELNS4_4UMMA5MajorE0ELSM_0ELNSL_8SaturateE0EEEEEENS4_6LayoutISC_NS5_IJNSA_ILi0EEESR_SR_EEEEENS5_IJNS4_10UnderscoreESU_SU_EEEEENS4_13SM90_TMA_LOADENS4_14ComposedLayoutINS4_7SwizzleILi1ELi4ELi3EEENS4_18smem_ptr_flag_bitsILi8EEENSQ_INS5_IJNSA_ILi8EEESF_EEENS5_IJSF_SB_EEEEEEEvNS4_8identityESX_S17_vS18_EENS_8epilogue10collective18CollectiveEpilogueINS1A_23Sm100TmaWarpSpecializedILi1ELi1ELi32ELb0ELb0EEEJSG_NS5_IJNSQ_ISE_SB_EES1F_EEEaSH_aSH_NS1A_6fusion15FusionCallbacksIS1E_NS1H_17LinearCombinationIaiaiLNS_15FloatRoundStyleE2EEESG_S1G_JEEENS4_5SM1004TMEM4LOAD26SM100_TMEM_LOAD_16dp32b32xESX_NSY_INSZ_ILi2ELi4ELi3EEES12_NSQ_INS5_IJS13_SE_EEENS5_IJSE_SB_EEEEEEENS4_39AutoVectorizingCopyWithAssumedAlignmentILi128EEENS4_14SM90_TMA_STOREES1V_S1X_S1X_EEEvvEEEEvNT_6ParamsE,@"STO_CUDA_ENTRY STV_DEFAULT"
_ZN7cutlass13device_kernelINS_4gemm6kernel13GemmUniversalIN4cute5tupleIJiiiiEEENS1_10collective13CollectiveMmaINS1_35MainloopSm100TmaUmmaWarpSpecializedILi6ELi2ELi4ENS5_IJNS4_1CILi1EEESB_SB_EEEEENS5_IJNSA_ILi64EEESE_NSA_ILi32EEEEEEaNS5_IJlSB_lEEEaSH_NS4_8TiledMMAINS4_8MMA_AtomIJNS4_15SM100_MMA_S8_SSIaaiLi64ELi64ELNS4_4UMMA5MajorE0ELSM_0ELNSL_8SaturateE0EEEEEENS4_6LayoutISC_NS5_IJNSA_ILi0EEESR_SR_EEEEENS5_IJNS4_10UnderscoreESU_SU_EEEEENS4_13SM90_TMA_LOADENS4_14ComposedLayoutINS4_7SwizzleILi1ELi4ELi3EEENS4_18smem_ptr_flag_bitsILi8EEENSQ_INS5_IJNSA_ILi8EEESF_EEENS5_IJSF_SB_EEEEEEEvNS4_8identityESX_S17_vS18_EENS_8epilogue10collective18CollectiveEpilogueINS1A_23Sm100TmaWarpSpecializedILi1ELi1ELi32ELb0ELb0EEEJSG_NS5_IJNSQ_ISE_SB_EES1F_EEEaSH_aSH_NS1A_6fusion15FusionCallbacksIS1E_NS1H_17LinearCombinationIaiaiLNS_15FloatRoundStyleE2EEESG_S1G_JEEENS4_5SM1004TMEM4LOAD26SM100_TMEM_LOAD_16dp32b32xESX_NSY_INSZ_ILi2ELi4ELi3EEES12_NSQ_INS5_IJS13_SE_EEENS5_IJSE_SB_EEEEEEENS4_39AutoVectorizingCopyWithAssumedAlignmentILi128EEENS4_14SM90_TMA_STOREES1V_S1X_S1X_EEEvvEEEEvNT_6ParamsE:
[----:B------:R-:W1:Y:S01]  /*0000*/  LDC R1, c[0x0][0x37c] ;  /* 0x0000df00ff017b82 */ /* 0x000e620000000800 */
[----:B------:R-:W2:Y:S01]  /*0010*/  S2R R103, SR_TID.X ;  /* 0x0000000000677919 */ /* 0x000ea20000002100 */
[----:B------:R-:W3:Y:S01]  /*0020*/  LDCU.64 UR4, c[0x0][0x890] ;  /* 0x00011200ff0477ac */ /* 0x000ee20008000a00 */
[----:B------:R-:W-:Y:S02]  /*0030*/  PRMT R98, RZ, 0x7610, R98 ;  /* 0x00007610ff627816 */ /* 0x000fe40000000062 */
[----:B------:R-:W-:Y:S01]  /*0040*/  ELECT P5, URZ, PT ;  /* 0x0000000000ff782f */ /* 0x000fe200038a0000 */
[----:B------:R-:W4:Y:S01]  /*0050*/  LDCU.64 UR40, c[0x0][0x358] ;  /* 0x00006b00ff2877ac */ /* 0x000f220008000a00 */
[----:B---3--:R-:W-:-:S04]  /*0060*/  UISETP.NE.U32.AND UP0, UPT, UR4, URZ, UPT ;  /* 0x000000ff0400728c */ /* 0x008fc8000bf05070 */
[----:B------:R-:W-:Y:S01]  /*0070*/  UISETP.NE.AND.EX UP0, UPT, UR5, URZ, UPT, UP0 ;  /* 0x000000ff0500728c */ /* 0x000fe2000bf05300 */
[----:B--2---:R-:W-:-:S05]  /*0080*/  SHF.R.U32.HI R106, RZ, 0x5, R103 ;  /* 0x00000005ff6a7819 */ /* 0x004fca0000011667 */
[----:B------:R-:W2:Y:S02]  /*0090*/  SHFL.IDX PT, R0, R106, RZ, 0x1f ;  /* 0x00001fff6a007589 */ /* 0x000ea400000e0000 */
[----:B--2---:R-:W-:Y:S01]  /*00a0*/  R2UR UR8, R0 ;  /* 0x00000000000872ca */ /* 0x004fe200000e0000 */
[----:B-1--4-:R-:W-:-:S14]  /*00b0*/  BRA.U UP0, `(.L_x_0) ;  /* 0x00000001002c7547 */ /* 0x012fdc000b800000 */
[----:B------:R-:W1:Y:S02]  /*00c0*/  LDCU.64 UR6, c[0x0][0x888] ;  /* 0x00011100ff0677ac */ /* 0x000e640008000a00 */
[----:B-1----:R-:W-:-:S04]  /*00d0*/  UISETP.NE.U32.AND UP0, UPT, UR6, URZ, UPT ;  /* 0x000000ff0600728c */ /* 0x002fc8000bf05070 */
[----:B------:R-:W-:-:S09]  /*00e0*/  UISETP.NE.AND.EX UP0, UPT, UR7, URZ, UPT, UP0 ;  /* 0x000000ff0700728c */ /* 0x000fd2000bf05300 */
[----:B------:R-:W-:Y:S05]  /*00f0*/  BRA.U !UP0, `(.L_x_1) ;  /* 0x0000000108107547 */ /* 0x000fea000b800000 */
[----:B------:R-:W1:Y:S02]  /*0100*/  LDC.64 R48, c[0x0][0x888] ;  /* 0x00022200ff307b82 */ /* 0x000e640000000a00 */
[----:B-1----:R1:W5:Y:S01]  /*0110*/  LDG.E R48, desc[UR40][R48.64] ;  /* 0x0000002830307981 */ /* 0x002362000c1e1900 */
[----:B------:R-:W-:Y:S01]  /*0120*/  HFMA2 R98, -RZ, RZ, 0, 5.9604644775390625e-08 ;  /* 0x00000001ff627431 */ /* 0x000fe200000001ff */
[----:B------:R-:W-:Y:S05]  /*0130*/  BRA `(.L_x_0) ;  /* 0x00000000000c7947 */ /* 0x000fea0003800000 */
.L_x_1:
[----:B------:R-:W1:Y:S01]  /*0140*/  LDCU UR6, c[0x0][0x880] ;  /* 0x00011000ff0677ac */ /* 0x000e620008000800 */
[----:B------:R-:W-:Y:S01]  /*0150*/  HFMA2 R98, -RZ, RZ, 0, 5.9604644775390625e-08 ;  /* 0x00000001ff627431 */ /* 0x000fe200000001ff */
[----:B-1----:R-:W-:-:S07]  /*0160*/  MOV R48, UR6 ;  /* 0x0000000600307c02 */ /* 0x002fce0008000f00 */
.L_x_0:
[----:B------:R-:W2:Y:S02]  /*0170*/  LDCU.64 UR6, c[0x0][0x8b0] ;  /* 0x00011600ff0677ac */ /* 0x000ea40008000a00 */
[----:B--2---:R-:W-:-:S04]  /*0180*/  UISETP.NE.U32.AND UP0, UPT, UR6, URZ, UPT ;  /* 0x000000ff0600728c */ /* 0x004fc8000bf05070 */
[----:B------:R-:W-:-:S09]  /*0190*/  UISETP.NE.AND.EX UP0, UPT, UR7, URZ, UPT, UP0 ;  /* 0x000000ff0700728c */ /* 0x000fd2000bf05300 */
[----:B------:R-:W-:Y:S05]  /*01a0*/  BRA.U UP0, `(.L_x_2) ;  /* 0x0000000100247547 */ /* 0x000fea000b800000 */
[----:B------:R-:W2:Y:S02]  /*01b0*/  LDCU.64 UR6, c[0x0][0x8a8] ;  /* 0x00011500ff0677ac */ /* 0x000ea40008000a00 */
[----:B--2---:R-:W-:-:S04]  /*01c0*/  UISETP.NE.U32.AND UP0, UPT, UR6, URZ, UPT ;  /* 0x000000ff0600728c */ /* 0x004fc8000bf05070 */
[----:B------:R-:W-:-:S09]  /*01d0*/  UISETP.NE.AND.EX UP0, UPT, UR7, URZ, UPT, UP0 ;  /* 0x000000ff0700728c */ /* 0x000fd2000bf05300 */
[----:B------:R-:W-:Y:S05]  /*01e0*/  BRA.U !UP0, `(.L_x_3) ;  /* 0x00000001080c7547 */ /* 0x000fea000b800000 */
[----:B------:R-:W2:Y:S02]  /*01f0*/  LDC.64 R2, c[0x0][0x8a8] ;  /* 0x00022a00ff027b82 */ /* 0x000ea40000000a00 */
[----:B--2---:R2:W5:Y:S01]  /*0200*/  LDG.E R47, desc[UR40][R2.64] ;  /* 0x00000028022f7981 */ /* 0x004562000c1e1900 */
[----:B------:R-:W-:Y:S05]  /*0210*/  BRA `(.L_x_2) ;  /* 0x0000000000087947 */ /* 0x000fea0003800000 */
.L_x_3:
[----:B------:R-:W2:Y:S02]  /*0220*/  LDCU UR6, c[0x0][0x8a0] ;  /* 0x00011400ff0677ac */ /* 0x000ea40008000800 */
[----:B--2---:R-:W-:Y:S02]  /*0230*/  MOV R47, UR6 ;  /* 0x00000006002f7c02 */ /* 0x004fe40008000f00 */
.L_x_2:
[----:B------:R-:W-:Y:S01]  /*0240*/  IMAD.U32 R0, RZ, RZ, UR8 ;  /* 0x00000008ff007e24 */ /* 0x000fe2000f8e00ff */
[----:B------:R-:W-:Y:S04]  /*0250*/  BSSY.RECONVERGENT B0, `(.L_x_4) ;  /* 0x000000c000007945 */ /* 0x000fe80003800200 */
[C---:B------:R-:W-:Y:S02]  /*0260*/  ISETP.NE.OR P1, PT, R0.reuse, 0x1, !P5 ;  /* 0x000000010000780c */ /* 0x040fe40006f25670 */
[----:B------:R-:W-:-:S11]  /*0270*/  ISETP.NE.OR P0, PT, R0, 0x3, !P5 ;  /* 0x000000030000780c */ /* 0x000fd60006f05670 */
[----:B------:R-:W-:Y:S05]  /*0280*/  @P1 BRA `(.L_x_5) ;  /* 0x0000000000201947 */ /* 0x000fea0003800000 */
[----:B------:R-:W3:Y:S02]  /*0290*/  LDCU.64 UR6, c[0x0][0x348] ;  /* 0x00006900ff0677ac */ /* 0x000ee40008000a00 */
[----:B---3--:R-:W-:Y:S02]  /*02a0*/  UIADD3 UR10, UP1, UPT, UR6, 0x80, URZ ;  /* 0x00000080060a7890 */ /* 0x008fe4000ff3e0ff */
[----:B------:R-:W-:Y:S02]  /*02b0*/  UIADD3 UR6, UP0, UPT, UR6, 0x180, URZ ;  /* 0x0000018006067890 */ /* 0x000fe4000ff1e0ff */
[----:B------:R-:W-:Y:S02]  /*02c0*/  UIADD3.X UR11, UPT, UPT, URZ, UR7, URZ, UP1, !UPT ;  /* 0x00000007ff0b7290 */ /* 0x000fe40008ffe4ff */
[----:B------:R-:W-:-:S07]  /*02d0*/  UIADD3.X UR7, UPT, UPT, URZ, UR7, URZ, UP0, !UPT ;  /* 0x00000007ff077290 */ /* 0x000fce00087fe4ff */
[----:B------:R3:W-:Y:S02]  /*02e0*/  UTMACCTL.PF [UR10] ;  /* 0x000000000a0079b9 */ /* 0x0007e40008040000 */
[----:B------:R3:W-:Y:S02]  /*02f0*/  UTMACCTL.PF [UR6] ;  /* 0x00000000060079b9 */ /* 0x0007e40008040000 */
[----:B---3--:R-:W-:Y:S01]  /*0300*/  NOP ;  /* 0x0000000000007918 */ /* 0x008fe20000000000 */
.L_x_5:
[----:B------:R-:W-:Y:S05]  /*0310*/  BSYNC.RECONVERGENT B0 ;  /* 0x0000000000007941 */ /* 0x000fea0003800200 */
.L_x_4:
[----:B------:R-:W-:Y:S04]  /*0320*/  BSSY.RECONVERGENT B0, `(.L_x_6) ;  /* 0x000000a000007945 */ /* 0x000fe80003800200 */
        /* <DEDUP_REMOVED lines=9> */
.L_x_7:
[----:B------:R-:W-:Y:S05]  /*03c0*/  BSYNC.RECONVERGENT B0 ;  /* 0x0000000000007941 */ /* 0x000fea0003800200 */
.L_x_6:
[----:B------:R-:W3:Y:S01]  /*03d0*/  LDCU.64 UR6, c[0x0][0x888] ;  /* 0x00011100ff0677ac */ /* 0x000ee20008000a00 */
[----:B------:R-:W-:Y:S02]  /*03e0*/  UISETP.EQ.U32.AND UP1, UPT, UR4, URZ, UPT ;  /* 0x000000ff0400728c */ /* 0x000fe4000bf22070 */
[----:B------:R-:W-:Y:S02]  /*03f0*/  UPLOP3.LUT UP2, UPT, UPT, UPT, UPT, 0x80, 0x8 ;  /* 0x000000000008789c */ /* 0x000fe40003f4f070 */
[----:B---3--:R-:W-:-:S04]  /*0400*/  UISETP.NE.U32.AND UP0, UPT, UR6, URZ, UPT ;  /* 0x000000ff0600728c */ /* 0x008fc8000bf05070 */
[----:B------:R-:W-:-:S04]  /*0410*/  UISETP.NE.AND.EX UP0, UPT, UR7, URZ, UPT, UP0 ;  /* 0x000000ff0700728c */ /* 0x000fc8000bf05300 */
[----:B------:R-:W-:-:S04]  /*0420*/  UISETP.EQ.OR.EX UP3, UPT, UR5, URZ, !UP0, UP1 ;  /* 0x000000ff0500728c */ /* 0x000fc8000c762710 */
[----:B------:R-:W-:-:S05]  /*0430*/  UP2UR UR44, UPR, URZ, 0x8 ;  /* 0x00000008ff2c7883 */ /* 0x000fca0008000000 */
[----:B------:R-:W-:Y:S07]  /*0440*/  BRA.U !UP3, `(.L_x_8) ;  /* 0x000000010b207547 */ /* 0x000fee000b800000 */
[----:B-----5:R-:W-:Y:S01]  /*0450*/  R2UR UR6, R48 ;  /* 0x00000000300672ca */ /* 0x020fe200000e0000 */
[----:B------:R-:W-:Y:S02]  /*0460*/  UISETP.NE.U32.AND UP2, UPT, UR4, URZ, UPT ;  /* 0x000000ff0400728c */ /* 0x000fe4000bf45070 */
[----:B------:R-:W-:Y:S02]  /*0470*/  USEL UR4, URZ, 0xffffffff, UP0 ;  /* 0xffffffffff047887 */ /* 0x000fe40008000000 */
[----:B------:R-:W-:-:S08]  /*0480*/  UISETP.NE.AND.EX UP2, UPT, UR5, URZ, UPT, UP2 ;  /* 0x000000ff0500728c */ /* 0x000fd0000bf45320 */
[----:B------:R-:W-:-:S04]  /*0490*/  UISETP.NE.AND UP1, UPT, UR6, URZ, UPT ;  /* 0x000000ff0600728c */ /* 0x000fc8000bf25270 */
[----:B------:R-:W-:-:S04]  /*04a0*/  @!UP2 USEL UR4, URZ, 0xffffffff, UP1 ;  /* 0xffffffffff04a887 */ /* 0x000fc80008800000 */
[----:B------:R-:W-:-:S04]  /*04b0*/  ULOP3.LUT UR4, UR4, 0x1, URZ, 0xc0, !UPT ;  /* 0x0000000104047892 */ /* 0x000fc8000f8ec0ff */
[----:B------:R-:W-:-:S11]  /*04c0*/  UISETP.NE.U32.AND UP2, UPT, UR4, 0x1, UPT ;  /* 0x000000010400788c */ /* 0x000fd6000bf45070 */
.L_x_8:
[----:B--2---:R-:W2:Y:S01]  /*04d0*/  SHFL.IDX PT, R2, R106, RZ, 0x1f ;  /* 0x00001fff6a027589 */ /* 0x004ea200000e0000 */
[----:B------:R-:W-:-:S04]  /*04e0*/  UISETP.NE.AND UP1, UPT, UR8, 0x2, UPT ;  /* 0x000000020800788c */ /* 0x000fc8000bf25270 */
[----:B------:R-:W-:Y:S01]  /*04f0*/  USEL UR13, URZ, 0x1, UP1 ;  /* 0x00000001ff0d7887 */ /* 0x000fe20008800000 */
[----:B--2---:R-:W-:-:S13]  /*0500*/  ISETP.NE.AND P0, PT, R2, RZ, PT ;  /* 0x000000ff0200720c */ /* 0x004fda0003f05270 */
[----:B------:R-:W-:Y:S05]  /*0510*/  @P0 BRA `(.L_x_9) ;  /* 0x0000000000580947 */ /* 0x000fea0003800000 */
[----:B------:R-:W2:Y:S01]  /*0520*/  S2UR UR5, SR_CgaCtaId ;  /* 0x00000000000579c3 */ /* 0x000ea20000008800 */
[----:B------:R-:W-:Y:S01]  /*0530*/  UMOV UR6, 0x400 ;  /* 0x0000040000067882 */ /* 0x000fe20000000000 */
[----:B------:R-:W-:Y:S01]  /*0540*/  UMOV UR4, 0x1 ;  /* 0x0000000100047882 */ /* 0x000fe20000000000 */
[----:B------:R-:W-:Y:S01]  /*0550*/  ELECT P0, URZ, PT ;  /* 0x0000000000ff782f */ /* 0x000fe20003800000 */
[----:B--2---:R-:W-:Y:S02]  /*0560*/  ULEA UR5, UR5, UR6, 0x18 ;  /* 0x0000000605057291 */ /* 0x004fe4000f8ec0ff */
[----:B------:R-:W-:-:S04]  /*0570*/  UIADD3 UR6, UPT, UPT, -UR4, 0x100000, URZ ;  /* 0x0010000004067890 */ /* 0x000fc8000fffe1ff */
[----:B------:R-:W-:Y:S02]  /*0580*/  USHF.L.U32 UR7, UR6, 0xb, URZ ;  /* 0x0000000b06077899 */ /* 0x000fe400080006ff */
[----:B------:R-:W-:Y:S01]  /*0590*/  USHF.L.U32 UR6, UR6, 0x1, URZ ;  /* 0x0000000106067899 */ /* 0x000fe200080006ff */
[----:B------:R-:W2:Y:S11]  /*05a0*/  FENCE.VIEW.ASYNC.S ;  /* 0x00000000000073c6 */ /* 0x000eb60000000000 */
[----:B--2---:R2:W3:Y:S01]  /*05b0*/  SYNCS.EXCH.64 URZ, [UR5], UR6 ;  /* 0x0000000605ff75b2 */ /* 0x0044e20008000100 */
[----:B------:R2:W4:Y:S01]  /*05c0*/  SYNCS.EXCH.64 URZ, [UR5+0x30], UR6 ;  /* 0x0000300605ff75b2 */ /* 0x0005220008000100 */
[----:B------:R2:W1:Y:S01]  /*05d0*/  SYNCS.EXCH.64 URZ, [UR5+0x8], UR6 ;  /* 0x0000080605ff75b2 */ /* 0x0004620008000100 */
        /* <DEDUP_REMOVED lines=9> */
[----:B------:R-:W-:Y:S01]  /*0670*/  NOP ;  /* 0x0000000000007918 */ /* 0x000fe20000000000 */
.L_x_9:
[----:B------:R-:W2:Y:S01]  /*0680*/  SHFL.IDX PT, R2, R106, RZ, 0x1f ;  /* 0x00001fff6a027589 */ /* 0x000ea200000e0000 */
[----:B------:R-:W-:Y:S01]  /*0690*/  NOP ;  /* 0x0000000000007918 */ /* 0x000fe20000000000 */
[----:B--2---:R-:W-:-:S13]  /*06a0*/  ISETP.NE.AND P0, PT, R2, 0x1, PT ;  /* 0x000000010200780c */ /* 0x004fda0003f05270 */
[----:B------:R-:W-:Y:S05]  /*06b0*/  @P0 BRA `(.L_x_10) ;  /* 0x0000000000400947 */ /* 0x000fea0003800000 */
[----:B------:R-:W2:Y:S01]  /*06c0*/  S2UR UR6, SR_CgaCtaId ;  /* 0x00000000000679c3 */ /* 0x000ea20000008800 */
[----:B------:R-:W-:Y:S01]  /*06d0*/  UMOV UR7, 0x400 ;  /* 0x0000040000077882 */ /* 0x000fe20000000000 */
[----:B------:R-:W-:Y:S01]  /*06e0*/  UMOV UR5, 0x20 ;  /* 0x0000002000057882 */ /* 0x000fe20000000000 */
[----:B------:R-:W-:Y:S01]  /*06f0*/  UMOV UR4, 0x80 ;  /* 0x0000008000047882 */ /* 0x000fe20000000000 */
[----:B------:R-:W-:-:S04]  /*0700*/  UIADD3 UR10, UPT, UPT, -UR5, 0x100000, URZ ;  /* 0x00100000050a7890 */ /* 0x000fc8000fffe1ff */
[----:B------:R-:W-:Y:S02]  /*0710*/  USHF.L.U32 UR11, UR10, 0xb, URZ ;  /* 0x0000000b0a0b7899 */ /* 0x000fe400080006ff */
[----:B------:R-:W-:Y:S02]  /*0720*/  USHF.L.U32 UR10, UR10, 0x1, URZ ;  /* 0x000000010a0a7899 */ /* 0x000fe400080006ff */
[----:B------:R-:W-:-:S04]  /*0730*/  UIADD3 UR4, UPT, UPT, -UR4, 0x100000, URZ ;  /* 0x0010000004047890 */ /* 0x000fc8000fffe1ff */
[----:B------:R-:W-:Y:S02]  /*0740*/  USHF.L.U32 UR5, UR4, 0xb, URZ ;  /* 0x0000000b04057899 */ /* 0x000fe400080006ff */
[----:B------:R-:W-:Y:S01]  /*0750*/  USHF.L.U32 UR4, UR4, 0x1, URZ ;  /* 0x0000000104047899 */ /* 0x000fe200080006ff */
[----:B------:R-:W-:Y:S01]  /*0760*/  ELECT P0, URZ, PT ;  /* 0x0000000000ff782f */ /* 0x000fe20003800000 */
[----:B--2---:R-:W-:Y:S01]  /*0770*/  ULEA UR6, UR6, UR7, 0x18 ;  /* 0x0000000706067291 */ /* 0x004fe2000f8ec0ff */
[----:B------:R-:W2:Y:S11]  /*0780*/  FENCE.VIEW.ASYNC.S ;  /* 0x00000000000073c6 */ /* 0x000eb60000000000 */
[----:B--2---:R2:W1:Y:S01]  /*0790*/  SYNCS.EXCH.64 URZ, [UR6+0x60], UR10 ;  /* 0x0000600a06ff75b2 */ /* 0x0044620008000100 */
[----:B------:R2:W1:Y:S01]  /*07a0*/  SYNCS.EXCH.64 URZ, [UR6+0x68], UR4 ;  /* 0x0000680406ff75b2 */ /* 0x0004620008000100 */
[----:B------:R-:W-:Y:S01]  /*07b0*/  NOP ;  /* 0x0000000000007918 */ /* 0x000fe20000000000 */
.L_x_10:
[----:B------:R-:W3:Y:S01]  /*07c0*/  SHFL.IDX PT, R2, R106, RZ, 0x1f ;  /* 0x00001fff6a027589 */ /* 0x000ee200000e0000 */
[----:B------:R-:W-:Y:S01]  /*07d0*/  NOP ;  /* 0x0000000000007918 */ /* 0x000fe20000000000 */
[----:B---3--:R-:W-:-:S13]  /*07e0*/  ISETP.NE.AND P0, PT, R2, 0x3, PT ;  /* 0x000000030200780c */ /* 0x008fda0003f05270 */
[----:B------:R-:W-:Y:S05]  /*07f0*/  @P0 BRA `(.L_x_11) ;  /* 0x0000000000300947 */ /* 0x000fea0003800000 */
[----:B--2---:R-:W2:Y:S01]  /*0800*/  S2UR UR5, SR_CgaCtaId ;  /* 0x00000000000579c3 */ /* 0x004ea20000008800 */
        /* <DEDUP_REMOVED lines=8> */
[----:B--2---:R3:W2:Y:S01]  /*0890*/  SYNCS.EXCH.64 URZ, [UR5+0x70], UR6 ;  /* 0x0000700605ff75b2 */ /* 0x0046a20008000100 */
[----:B------:R3:W1:Y:S02]  /*08a0*/  SYNCS.EXCH.64 URZ, [UR5+0x78], UR6 ;  /* 0x0000780605ff75b2 */ /* 0x0006640008000100 */
[----:B---3--:R-:W-:Y:S01]  /*08b0*/  NOP ;  /* 0x0000000000007918 */ /* 0x008fe20000000000 */
.L_x_11:
[----:B------:R-:W3:Y:S01]  /*08c0*/  SHFL.IDX PT, R2, R106, RZ, 0x1f ;  /* 0x00001fff6a027589 */ /* 0x000ee200000e0000 */
[----:B------:R-:W-:Y:S01]  /*08d0*/  NOP ;  /* 0x0000000000007918 */ /* 0x000fe20000000000 */
[----:B---3--:R-:W-:-:S13]  /*08e0*/  ISETP.NE.AND P0, PT, R2, 0x4, PT ;  /* 0x000000040200780c */ /* 0x008fda0003f05270 */
[----:B------:R-:W-:Y:S05]  /*08f0*/  @P0 BRA `(.L_x_12) ;  /* 0x00000000004c0947 */ /* 0x000fea0003800000 */
[----:B--2---:R-:W2:Y:S01]  /*0900*/  S2UR UR5, SR_CgaCtaId ;  /* 0x00000000000579c3 */ /* 0x004ea20000008800 */
[----:B------:R-:W-:Y:S01]  /*0910*/  UMOV UR7, 0x100 ;  /* 0x0000010000077882 */ /* 0x000fe20000000000 */
[----:B------:R-:W-:Y:S01]  /*0920*/  UMOV UR6, 0x400 ;  /* 0x0000040000067882 */ /* 0x000fe20000000000 */
[----:B------:R-:W-:Y:S01]  /*0930*/  USEL UR7, UR7, 0xe0, UP2 ;  /* 0x000000e007077887 */ /* 0x000fe20009000000 */
[----:B------:R-:W-:Y:S01]  /*0940*/  UMOV UR4, 0x1 ;  /* 0x0000000100047882 */ /* 0x000fe20000000000 */
[----:B------:R-:W-:Y:S01]  /*0950*/  ELECT P0, URZ, PT ;  /* 0x0000000000ff782f */ /* 0x000fe20003800000 */
[----:B------:R-:W-:-:S04]  /*0960*/  UIADD3 UR10, UPT, UPT, -UR4, 0x100000, URZ ;  /* 0x00100000040a7890 */ /* 0x000fc8000fffe1ff */
[----:B------:R-:W-:Y:S02]  /*0970*/  USHF.L.U32 UR11, UR10, 0xb, URZ ;  /* 0x0000000b0a0b7899 */ /* 0x000fe400080006ff */
[----:B------:R-:W-:Y:S02]  /*0980*/  USHF.L.U32 UR10, UR10, 0x1, URZ ;  /* 0x000000010a0a7899 */ /* 0x000fe400080006ff */
[----:B--2---:R-:W-:Y:S02]  /*0990*/  ULEA UR5, UR5, UR6, 0x18 ;  /* 0x0000000605057291 */ /* 0x004fe4000f8ec0ff */
[----:B------:R-:W-:-:S04]  /*09a0*/  UIADD3 UR6, UPT, UPT, -UR7, 0x100000, URZ ;  /* 0x0010000007067890 */ /* 0x000fc8000fffe1ff */
[----:B------:R-:W-:Y:S02]  /*09b0*/  USHF.L.U32 UR7, UR6, 0xb, URZ ;  /* 0x0000000b06077899 */ /* 0x000fe400080006ff */
[----:B------:R-:W-:Y:S01]  /*09c0*/  USHF.L.U32 UR6, UR6, 0x1, URZ ;  /* 0x0000000106067899 */ /* 0x000fe200080006ff */
[----:B------:R-:W2:Y:S03]  /*09d0*/  FENCE.VIEW.ASYNC.S ;  /* 0x00000000000073c6 */ /* 0x000ea60000000000 */
[----:B--2---:R3:W2:Y:S08]  /*09e0*/  SYNCS.EXCH.64 URZ, [UR5+0x80], UR10 ;  /* 0x0000800a05ff75b2 */ /* 0x0046b00008000100 */
[----:B------:R3:W1:Y:S01]  /*09f0*/  SYNCS.EXCH.64 URZ, [UR5+0x90], UR6 ;  /* 0x0000900605ff75b2 */ /* 0x0006620008000100 */
[----:B------:R3:W1:Y:S01]  /*0a00*/  SYNCS.EXCH.64 URZ, [UR5+0x88], UR10 ;  /* 0x0000880a05ff75b2 */ /* 0x0006620008000100 */
[----:B------:R3:W1:Y:S02]  /*0a10*/  SYNCS.EXCH.64 URZ, [UR5+0x98], UR6 ;  /* 0x0000980605ff75b2 */ /* 0x0006640008000100 */
[----:B---3--:R-:W-:Y:S01]  /*0a20*/  NOP ;  /* 0x0000000000007918 */ /* 0x008fe20000000000 */
.L_x_12:
[----:B------:R-:W3:Y:S01]  /*0a30*/  SHFL.IDX PT, R2, R106, RZ, 0x1f ;  /* 0x00001fff6a027589 */ /* 0x000ee200000e0000 */
[----:B------:R-:W-:Y:S01]  /*0a40*/  NOP ;  /* 0x0000000000007918 */ /* 0x000fe20000000000 */
[----:B---3--:R-:W-:-:S13]  /*0a50*/  ISETP.NE.AND P0, PT, R2, 0x5, PT ;  /* 0x000000050200780c */ /* 0x008fda0003f05270 */
[----:B------:R-:W-:Y:S05]  /*0a60*/  @P0 BRA `(.L_x_13) ;  /* 0x0000000000580947 */ /* 0x000fea0003800000 */
[----:B--2---:R-:W2:Y:S01]  /*0a70*/  S2UR UR6, SR_CgaCtaId ;  /* 0x00000000000679c3 */ /* 0x004ea20000008800 */
        /* <DEDUP_REMOVED lines=12> */
[----:B--2---:R3:W2:Y:S01]  /*0b40*/  SYNCS.EXCH.64 URZ, [UR6+0xa0], UR10 ;  /* 0x0000a00a06ff75b2 */ /* 0x0046a20008000100 */
[----:B------:R3:W1:Y:S01]  /*0b50*/  SYNCS.EXCH.64 URZ, [UR6+0xc0], UR4 ;  /* 0x0000c00406ff75b2 */ /* 0x0006620008000100 */
[----:B------:R3:W1:Y:S01]  /*0b60*/  SYNCS.EXCH.64 URZ, [UR6+0xa8], UR10 ;  /* 0x0000a80a06ff75b2 */ /* 0x0006620008000100 */
[----:B------:R3:W1:Y:S01]  /*0b70*/  SYNCS.EXCH.64 URZ, [UR6+0xc8], UR4 ;  /* 0x0000c80406ff75b2 */ /* 0x0006620008000100 */
[----:B------:R3:W1:Y:S01]  /*0b80*/  SYNCS.EXCH.64 URZ, [UR6+0xb0], UR10 ;  /* 0x0000b00a06ff75b2 */ /* 0x0006620008000100 */
[----:B------:R3:W1:Y:S01]  /*0b90*/  SYNCS.EXCH.64 URZ, [UR6+0xd0], UR4 ;  /* 0x0000d00406ff75b2 */ /* 0x0006620008000100 */
[----:B------:R3:W1:Y:S01]  /*0ba0*/  SYNCS.EXCH.64 URZ, [UR6+0xb8], UR10 ;  /* 0x0000b80a06ff75b2 */ /* 0x0006620008000100 */
[----:B------:R3:W1:Y:S02]  /*0bb0*/  SYNCS.EXCH.64 URZ, [UR6+0xd8], UR4 ;  /* 0x0000d80406ff75b2 */ /* 0x0006640008000100 */
[----:B---3--:R-:W-:Y:S01]  /*0bc0*/  NOP ;  /* 0x0000000000007918 */ /* 0x008fe20000000000 */
.L_x_13:
        /* <DEDUP_REMOVED lines=14> */
[----:B------:R3:W1:Y:S01]  /*0cb0*/  SYNCS.EXCH.64 URZ, [UR5+0xf0], UR6 ;  /* 0x0000f00605ff75b2 */ /* 0x0006620008000100 */
[----:B------:R3:W1:Y:S01]  /*0cc0*/  SYNCS.EXCH.64 URZ, [UR5+0xe8], UR6 ;  /* 0x0000e80605ff75b2 */ /* 0x0006620008000100 */
[----:B------:R3:W1:Y:S02]  /*0cd0*/  SYNCS.EXCH.64 URZ, [UR5+0xf8], UR6 ;  /* 0x0000f80605ff75b2 */ /* 0x0006640008000100 */
[----:B---3--:R-:W-:Y:S01]  /*0ce0*/  NOP ;  /* 0x0000000000007918 */ /* 0x008fe20000000000 */
.L_x_14:
[----:B--2---:R-:W2:Y:S01]  /*0cf0*/  S2UR UR5, SR_CTAID.X ;  /* 0x00000000000579c3 */ /* 0x004ea20000002500 */
[----:B------:R-:W-:-:S05]  /*0d00*/  CS2R.32 R99, SR_CgaSize ;  /* 0x0000000000637805 */ /* 0x000fca0000008a00 */
[----:B------:R-:W-:-:S05]  /*0d10*/  IMAD R99, R99, -0xa0, RZ ;  /* 0xffffff6063637824 */ /* 0x000fca00078e02ff */
[----:B------:R-:W-:-:S14]  /*0d20*/  R2UR UR7, R99 ;  /* 0x00000000630772ca */ /* 0x000fdc00000e0000 */
[----:B------:R-:W3:Y:S01]  /*0d30*/  LDCU UR7, c[0x0][UR7+0x2b0] ;  /* 0x00005600070777ac */ /* 0x000ee20008000800 */
[----:B------:R-:W-:Y:S01]  /*0d40*/  NOP ;  /* 0x0000000000007918 */ /* 0x000fe20000000000 */
[----:B------:R-:W-:-:S05]  /*0d50*/  CS2R.32 R99, SR_CgaSize ;  /* 0x0000000000637805 */ /* 0x000fca0000008a00 */
[----:B------:R-:W-:-:S05]  /*0d60*/  IMAD R99, R99, -0xa0, RZ ;  /* 0xffffff6063637824 */ /* 0x000fca00078e02ff */
[----:B------:R-:W-:-:S14]  /*0d70*/  R2UR UR6, R99 ;  /* 0x00000000630672ca */ /* 0x000fdc00000e0000 */
[----:B------:R-:W4:Y:S01]  /*0d80*/  LDCU UR6, c[0x0][UR6+0x2b4] ;  /* 0x00005680060677ac */ /* 0x000f220008000800 */
[----:B------:R-:W1:Y:S08]  /*0d90*/  S2UR UR4, SR_CTAID.Y ;  /* 0x00000000000479c3 */ /* 0x000e700000002600 */
[----:B------:R-:W4:Y:S01]  /*0da0*/  LDC R9, c[0x0][0xb24] ;  /* 0x0002c900ff097b82 */ /* 0x000f220000000800 */
[----:B--2---:R-:W-:-:S02]  /*0db0*/  I2FP.F32.U32 R5, UR5 ;  /* 0x0000000500057c45 */ /* 0x004fc40008201000 */
[----:B------:R-:W-:-:S05]  /*0dc0*/  CS2R.32 R3, SR_CgaSize ;  /* 0x0000000000037805 */ /* 0x000fca0000008a00 */
[----:B------:R-:W-:-:S06]  /*0dd0*/  IMAD R3, R3, -0xa0, RZ ;  /* 0xffffff6003037824 */ /* 0x000fcc00078e02ff */
[----:B------:R-:W2:Y:S01]  /*0de0*/  LDC R3, c[0x0][R3+0x2a0] ;  /* 0x0000a80003037b82 */ /* 0x000ea20000000800 */
[----:B------:R-:W-:Y:S01]  /*0df0*/  MOV R99, UR5 ;  /* 0x0000000500637c02 */ /* 0x000fe20008000f00 */
[----:B---3--:R-:W-:Y:S01]  /*0e00*/  FMUL R5, R5, UR7 ;  /* 0x0000000705057c20 */ /* 0x008fe20008400000 */
[----:B-1----:R-:W-:Y:S02]  /*0e10*/  I2FP.F32.U32 R4, UR4 ;  /* 0x0000000400047c45 */ /* 0x002fe40008201000 */
[----:B------:R-:W-:-:S05]  /*0e20*/  CS2R.32 R2, SR_CgaSize ;  /* 0x0000000000027805 */ /* 0x000fca0000008a00 */
[----:B------:R-:W-:-:S06]  /*0e30*/  IMAD R2, R2, -0xa0, RZ ;  /* 0xffffff6002027824 */ /* 0x000fcc00078e02ff */
[----:B------:R-:W1:Y:S01]  /*0e40*/  LDC R2, c[0x0][R2+0x2a4] ;  /* 0x0000a90002027b82 */ /* 0x000e620000000800 */
[----:B------:R-:W3:Y:S01]  /*0e50*/  F2I.U32.TRUNC.NTZ R96, R5 ;  /* 0x0000000500607305 */ /* 0x000ee2000020f000 */
[----:B------:R-:W-:Y:S01]  /*0e60*/  MOV R97, UR4 ;  /* 0x0000000400617c02 */ /* 0x000fe20008000f00 */
[----:B----4-:R-:W-:-:S05]  /*0e70*/  FMUL R4, R4, UR6 ;  /* 0x0000000604047c20 */ /* 0x010fca0008400000 */
[----:B------:R-:W-:Y:S01]  /*0e80*/  BAR.SYNC.DEFER_BLOCKING 0x0 ;  /* 0x0000000000007b1d */ /* 0x000fe20000010000 */
[----:B------:R-:W-:-:S05]  /*0e90*/  ISETP.GE.AND P0, PT, R9, 0x1, PT ;  /* 0x000000010900780c */ /* 0x000fca0003f06270 */
[----:B------:R-:W4:Y:S02]  /*0ea0*/  F2I.U32.TRUNC.NTZ R81, R4 ;  /* 0x0000000400517305 */ /* 0x000f24000020f000 */
[----:B------:R-:W1:Y:S01]  /*0eb0*/  S2UR UR36, SR_CTAID.Z ;  /* 0x00000000002479c3 */ /* 0x000e620000002700 */
[----:B---3--:R-:W-:-:S05]  /*0ec0*/  IADD3 R96, PT, PT, -R96, RZ, RZ ;  /* 0x000000ff60607210 */ /* 0x008fca0007ffe1ff */
[----:B--2---:R-:W-:Y:S01]  /*0ed0*/  IMAD R96, R3, R96, UR5 ;  /* 0x0000000503607e24 */ /* 0x004fe2000f8e0260 */
[----:B----4-:R-:W-:-:S05]  /*0ee0*/  IADD3 R81, PT, PT, -R81, RZ, RZ ;  /* 0x000000ff51517210 */ /* 0x010fca0007ffe1ff */
[----:B-1----:R-:W-:Y:S01]  /*0ef0*/  IMAD R81, R2, R81, UR4 ;  /* 0x0000000402517e24 */ /* 0x002fe2000f8e0251 */
[----:B------:R-:W-:Y:S06]  /*0f00*/  @!P0 BRA `(.L_x_15) ;  /* 0x0000000000b88947 */ /* 0x000fec0003800000 */
[----:B------:R-:W1:Y:S01]  /*0f10*/  LDC.64 R4, c[0x0][0xb18] ;  /* 0x0002c600ff047b82 */ /* 0x000e620000000a00 */
[----:B------:R-:W-:-:S07]  /*0f20*/  ISETP.NE.AND P0, PT, R9, 0x1, PT ;  /* 0x000000010900780c */ /* 0x000fce0003f05270 */
[----:B------:R-:W2:Y:S08]  /*0f30*/  LDC R10, c[0x0][0xb0c] ;  /* 0x0002c300ff0a7b82 */ /* 0x000eb00000000800 */
[----:B------:R-:W3:Y:S08]  /*0f40*/  LDC R11, c[0x0][0x370] ;  /* 0x0000dc00ff0b7b82 */ /* 0x000ef00000000800 */
[----:B------:R-:W4:Y:S01]  /*0f50*/  LDC R12, c[0x0][0x374] ;  /* 0x0000dd00ff0c7b82 */ /* 0x000f220000000800 */
[----:B-1----:R-:W-:-:S07]  /*0f60*/  ISETP.NE.AND P1, PT, R4, 0x1, PT ;  /* 0x000000010400780c */ /* 0x002fce0003f25270 */
[----:B------:R-:W3:Y:S01]  /*0f70*/  LDC.64 R6, c[0x0][0xb10] ;  /* 0x0002c400ff067b82 */ /* 0x000ee20000000a00 */
[----:B--2---:R-:W-:-:S07]  /*0f80*/  ISETP.NE.AND P2, PT, R10, 0x1, PT ;  /* 0x000000010a00780c */ /* 0x004fce0003f45270 */
[----:B------:R-:W1:Y:S08]  /*0f90*/  LDC R8, c[0x0][0xb20] ;  /* 0x0002c800ff087b82 */ /* 0x000e700000000800 */
[----:B------:R-:W2:Y:S01]  /*0fa0*/  LDC.64 R2, c[0x0][0xb28] ;  /* 0x0002ca00ff027b82 */ /* 0x000ea20000000a00 */
[----:B----4-:R-:W-:-:S04]  /*0fb0*/  IMAD.HI.U32 R13, R12, R5, RZ ;  /* 0x000000050c0d7227 */ /* 0x010fc800078e00ff */
[----:B------:R-:W-:-:S04]  /*0fc0*/  IMAD.HI.U32 R5, R97, R5, RZ ;  /* 0x0000000561057227 */ /* 0x000fc800078e00ff */
[----:B---3--:R-:W-:-:S04]  /*0fd0*/  IMAD.HI.U32 R14, R11, R6, RZ ;  /* 0x000000060b0e7227 */ /* 0x008fc800078e00ff */
[----:B------:R-:W-:Y:S01]  /*0fe0*/  IMAD.HI.U32 R16, R99, R6, RZ ;  /* 0x0000000663107227 */ /* 0x000fe200078e00ff */
[-C--:B------:R-:W-:Y:S02]  /*0ff0*/  @P2 SHF.R.U32.HI R11, RZ, R7.reuse, R14 ;  /* 0x00000007ff0b2219 */ /* 0x080fe4000001160e */
[-C--:B-1----:R-:W-:Y:S02]  /*1000*/  @P1 SHF.R.U32.HI R12, RZ, R8.reuse, R13 ;  /* 0x00000008ff0c1219 */ /* 0x082fe4000001160d */
[----:B------:R-:W-:Y:S02]  /*1010*/  SHF.R.U32.HI R8, RZ, R8, R5 ;  /* 0x00000008ff087219 */ /* 0x000fe40000011605 */
[----:B------:R-:W-:Y:S02]  /*1020*/  SHF.R.U32.HI R16, RZ, R7, R16 ;  /* 0x00000007ff107219 */ /* 0x000fe40000011610 */
[----:B------:R-:W-:Y:S01]  /*1030*/  SEL R5, R97, R8, !P1 ;  /* 0x0000000861057207 */ /* 0x000fe20004800000 */
[----:B--2---:R-:W-:Y:S01]  /*1040*/  IMAD.HI.U32 R14, R12, R2, RZ ;  /* 0x000000020c0e7227 */ /* 0x004fe200078e00ff */
[----:B------:R-:W-:-:S03]  /*1050*/  SEL R7, R99, R16, !P2 ;  /* 0x0000001063077207 */ /* 0x000fc60005000000 */
[----:B------:R-:W-:Y:S01]  /*1060*/  IMAD.HI.U32 R6, R11, R2, RZ ;  /* 0x000000020b067227 */ /* 0x000fe200078e00ff */
[----:B------:R-:W-:-:S04]  /*1070*/  @P0 SHF.R.U32.HI R12, RZ, R3, R14 ;  /* 0x00000003ff0c0219 */ /* 0x000fc8000001160e */
[----:B------:R-:W-:Y:S01]  /*1080*/  @P0 SHF.R.U32.HI R11, RZ, R3, R6 ;  /* 0x00000003ff0b0219 */ /* 0x000fe20000011606 */
[----:B------:R-:W-:-:S04]  /*1090*/  IMAD R12, R12, R9, RZ ;  /* 0x000000090c0c7224 */ /* 0x000fc800078e02ff */
[----:B------:R-:W-:Y:S01]  /*10a0*/  IMAD R6, R11, R9, RZ ;  /* 0x000000090b067224 */ /* 0x000fe200078e02ff */
[----:B------:R-:W-:-:S04]  /*10b0*/  ISETP.GE.AND P1, PT, R5, R12, PT ;  /* 0x0000000c0500720c */ /* 0x000fc80003f26270 */
[----:B------:R-:W-:Y:S01]  /*10c0*/  ISETP.GE.OR P1, PT, R7, R6, P1 ;  /* 0x000000060700720c */ /* 0x000fe20000f26670 */
[----:B------:R-:W-:-:S05]  /*10d0*/  IMAD.HI.U32 R6, R5, R2, RZ ;  /* 0x0000000205067227 */ /* 0x000fca00078e00ff */
[----:B------:R-:W-:-:S04]  /*10e0*/  SHF.R.U32.HI R6, RZ, R3, R6 ;  /* 0x00000003ff067219 */ /* 0x000fc80000011606 */
[----:B------:R-:W-:-:S03]  /*10f0*/  SEL R6, R5, R6, !P0 ;  /* 0x0000000605067207 */ /* 0x000fc60004000000 */
[----:B------:R-:W-:Y:S01]  /*1100*/  @!P1 IMAD.HI.U32 R8, R7, R2, RZ ;  /* 0x0000000207089227 */ /* 0x000fe200078e00ff */
[----:B------:R-:W-:-:S04]  /*1110*/  IADD3 R2, PT, PT, -R6, RZ, RZ ;  /* 0x000000ff06027210 */ /* 0x000fc80007ffe1ff */
[----:B------:R-:W-:Y:S01]  /*1120*/  @!P1 SHF.R.U32.HI R8, RZ, R3, R8 ;  /* 0x00000003ff089219 */ /* 0x000fe20000011608 */
[----:B------:R-:W-:-:S03]  /*1130*/  IMAD R2, R9, R2, R5 ;  /* 0x0000000209027224 */ /* 0x000fc600078e0205 */
[----:B------:R-:W-:Y:S02]  /*1140*/  @!P1 SEL R3, R7, R8, !P0 ;  /* 0x0000000807039207 */ /* 0x000fe40004000000 */
[----:B------:R-:W-:-:S03]  /*1150*/  IADD3 R8, PT, PT, -R5, RZ, RZ ;  /* 0x000000ff05087210 */ /* 0x000fc60007ffe1ff */
[--C-:B------:R-:W-:Y:S02]  /*1160*/  @!P1 IMAD.IADD R6, R6, 0x1, -R3.reuse ;  /* 0x0000000106069824 */ /* 0x100fe400078e0a03 */
[----:B------:R-:W-:Y:S01]  /*1170*/  @!P1 IMAD R3, R2, R11, R3 ;  /* 0x0000000b02039224 */ /* 0x000fe200078e0203 */
[----:B------:R-:W-:Y:S01]  /*1180*/  IADD3 R2, PT, PT, -R7, RZ, RZ ;  /* 0x000000ff07027210 */ /* 0x000fe20007ffe1ff */
[----:B------:R-:W-:Y:S02]  /*1190*/  @!P1 IMAD R5, R6, R9, R7 ;  /* 0x0000000906059224 */ /* 0x000fe400078e0207 */
[----:B------:R-:W-:Y:S02]  /*11a0*/  IMAD R8, R4, R8, R97 ;  /* 0x0000000804087224 */ /* 0x000fe400078e0261 */
[----:B------:R-:W-:Y:S02]  /*11b0*/  @!P1 IMAD.MOV.U32 R7, RZ, RZ, R3 ;  /* 0x000000ffff079224 */ /* 0x000fe400078e0003 */
[----:B------:R-:W-:-:S02]  /*11c0*/  IMAD R2, R10, R2, R99 ;  /* 0x000000020a027224 */ /* 0x000fc400078e0263 */
[----:B------:R-:W-:Y:S02]  /*11d0*/  IMAD R97, R5, R4, R8 ;  /* 0x0000000405617224 */ /* 0x000fe400078e0208 */
[----:B------:R-:W-:Y:S02]  /*11e0*/  IMAD R99, R7, R10, R2 ;  /* 0x0000000a07637224 */ /* 0x000fe400078e0202 */
.L_x_15:
[----:B------:R-:W1:Y:S01]  /*11f0*/  LDCU UR4, c[0x0][0xb30] ;  /* 0x00016600ff0477ac */ /* 0x000e620008000800 */
[----:B------:R-:W2:Y:S08]  /*1200*/  S2UR UR37, SR_CgaCtaId ;  /* 0x00000000002579c3 */ /* 0x000eb00000008800 */
[----:B------:R-:W3:Y:S01]  /*1210*/  LDC R40, c[0x0][0xb24] ;  /* 0x0002c900ff287b82 */ /* 0x000ee20000000800 */
[----:B-1----:R-:W-:-:S09]  /*1220*/  UISETP.NE.AND UP1, UPT, UR4, 0x1, UPT ;  /* 0x000000010400788c */ /* 0x002fd2000bf25270 */
[----:B--2---:R-:W-:Y:S05]  /*1230*/  BRA.U UP1, `(.L_x_16) ;  /* 0x0000000101407547 */ /* 0x004fea000b800000 */
[----:B------:R-:W1:Y:S08]  /*1240*/  LDC.64 R4, c[0x0][0xb10] ;  /* 0x0002c400ff047b82 */ /* 0x000e700000000a00 */
[----:B------:R-:W2:Y:S08]  /*1250*/  LDC.64 R2, c[0x0][0xb18] ;  /* 0x0002c600ff027b82 */ /* 0x000eb00000000a00 */
[----:B------:R-:W4:Y:S08]  /*1260*/  LDC R6, c[0x0][0xb20] ;  /* 0x0002c800ff067b82 */ /* 0x000f300000000800 */
[----:B------:R-:W3:Y:S01]  /*1270*/  LDC R8, c[0x0][0xb0c] ;  /* 0x0002c300ff087b82 */ /* 0x000ee20000000800 */
[----:B-1----:R-:W-:-:S05]  /*1280*/  IMAD.HI.U32 R4, R99, R4, RZ ;  /* 0x0000000463047227 */ /* 0x002fca00078e00ff */
[----:B------:R-:W-:Y:S01]  /*1290*/  SHF.R.U32.HI R4, RZ, R5, R4 ;  /* 0x00000005ff047219 */ /* 0x000fe20000011604 */
[----:B--2---:R-:W-:Y:S01]  /*12a0*/  IMAD.HI.U32 R3, R97, R3, RZ ;  /* 0x0000000361037227 */ /* 0x004fe200078e00ff */
[----:B------:R-:W-:-:S04]  /*12b0*/  ISETP.NE.AND P0, PT, R2, 0x1, PT ;  /* 0x000000010200780c */ /* 0x000fc80003f05270 */
[----:B----4-:R-:W-:-:S04]  /*12c0*/  SHF.R.U32.HI R6, RZ, R6, R3 ;  /* 0x00000006ff067219 */ /* 0x010fc80000011603 */
[----:B------:R-:W-:Y:S02]  /*12d0*/  SEL R3, R97, R6, !P0 ;  /* 0x0000000661037207 */ /* 0x000fe40004000000 */
[----:B---3--:R-:W-:-:S04]  /*12e0*/  ISETP.NE.AND P1, PT, R8, 0x1, PT ;  /* 0x000000010800780c */ /* 0x008fc80003f25270 */
[----:B------:R-:W-:-:S05]  /*12f0*/  SEL R4, R99, R4, !P1 ;  /* 0x0000000463047207 */ /* 0x000fca0004800000 */
[----:B------:R-:W-:Y:S02]  /*1300*/  IMAD.IADD R5, R3, 0x1, -R4 ;  /* 0x0000000103057824 */ /* 0x000fe400078e0a04 */
[----:B------:R-:W-:Y:S02]  /*1310*/  IMAD.IADD R3, R4, 0x1, -R3 ;  /* 0x0000000104037824 */ /* 0x000fe400078e0a03 */
[----:B------:R-:W-:Y:S02]  /*1320*/  IMAD R99, R5, R8, R99 ;  /* 0x0000000805637224 */ /* 0x000fe400078e0263 */
[----:B------:R-:W-:-:S07]  /*1330*/  IMAD R97, R3, R2, R97 ;  /* 0x0000000203617224 */ /* 0x000fce00078e0261 */
.L_x_16:
[----:B------:R-:W-:Y:S01]  /*1340*/  BAR.SYNC.DEFER_BLOCKING 0x0 ;  /* 0x0000000000007b1d */ /* 0x000fe20000010000 */
[----:B------:R-:W-:Y:S01]  /*1350*/  UISETP.NE.AND UP1, UPT, UR8, 0x2, UPT ;  /* 0x000000020800788c */ /* 0x000fe2000bf25270 */
[----:B------:R-:W-:Y:S02]  /*1360*/  ISETP.NE.OR P5, PT, R0, 0x2, !P5 ;  /* 0x000000020000780c */ /* 0x000fe40006fa5670 */
[----:B------:R-:W-:-:S06]  /*1370*/  LOP3.LUT R2, R103, 0x1f, RZ, 0xc0, !PT ;  /* 0x0000001f67027812 */ /* 0x000fcc00078ec0ff */
[----:B------:R-:W-:Y:S05]  /*1380*/  BRA.U UP1, `(.L_x_17) ;  /* 0x00000011019c7547 */ /* 0x000fea000b800000 */
[----:B------:R-:W1:Y:S01]  /*1390*/  LDCU UR13, c[0x0][0x38c] ;  /* 0x00007180ff0d77ac */ /* 0x000e620008000800 */
[----:B------:R-:W2:Y:S01]  /*13a0*/  LDC R9, c[0x0][0x370] ;  /* 0x0000dc00ff097b82 */ /* 0x000ea20000000800 */
[----:B------:R-:W-:Y:S01]  /*13b0*/  PLOP3.LUT P1, PT, PT, PT, UP2, 0x80, 0x8 ;  /* 0x000000000008781c */ /* 0x000fe20003f2f028 */
[----:B------:R-:W-:Y:S01]  /*13c0*/  IMAD.MOV.U32 R15, RZ, RZ, 0x1 ;  /* 0x00000001ff0f7424 */ /* 0x000fe200078e00ff */
[----:B------:R-:W-:Y:S01]  /*13d0*/  ISETP.EQ.OR P4, PT, R2, RZ, P5 ;  /* 0x000000ff0200720c */ /* 0x000fe20002f82670 */
[----:B------:R-:W-:Y:S01]  /*13e0*/  IMAD.MOV.U32 R14, RZ, RZ, RZ ;  /* 0x000000ffff0e7224 */ /* 0x000fe200078e00ff */
[----:B------:R-:W-:Y:S02]  /*13f0*/  PLOP3.LUT P1, PT, P1, PT, PT, 0x8, 0x80 ;  /* 0x000000000080781c */ /* 0x000fe40000f2e170 */
[----:B------:R-:W-:Y:S01]  /*1400*/  CS2R R12, SRZ ;  /* 0x00000000000c7805 */ /* 0x000fe2000001ff00 */
[----:B------:R-:W-:Y:S01]  /*1410*/  IMAD.MOV.U32 R10, RZ, RZ, 0x1 ;  /* 0x00000001ff0a7424 */ /* 0x000fe200078e00ff */
[----:B------:R-:W4:Y:S01]  /*1420*/  LDC R0, c[0x0][0x374] ;  /* 0x0000dd00ff007b82 */ /* 0x000f220000000800 */
[----:B------:R-:W2:Y:S01]  /*1430*/  LDCU.64 UR22, c[0x0][0x348] ;  /* 0x00006900ff1677ac */ /* 0x000ea20008000a00 */
[----:B------:R-:W-:Y:S01]  /*1440*/  UMOV UR6, URZ ;  /* 0x000000ff00067c82 */ /* 0x000fe20008000000 */
[----:B-1----:R-:W-:-:S04]  /*1450*/  UIADD3 UR5, UPT, UPT, UR13, 0x1f, URZ ;  /* 0x0000001f0d057890 */ /* 0x002fc8000fffe0ff */
[----:B------:R-:W-:-:S04]  /*1460*/  USHF.R.S32.HI UR4, URZ, 0x1f, UR5 ;  /* 0x0000001fff047899 */ /* 0x000fc80008011405 */
[----:B------:R-:W-:-:S04]  /*1470*/  ULEA.HI UR4, UR4, UR5, URZ, 0x5 ;  /* 0x0000000504047291 */ /* 0x000fc8000f8f28ff */
[----:B------:R-:W-:Y:S02]  /*1480*/  USHF.R.S32.HI UR15, URZ, 0x5, UR4 ;  /* 0x00000005ff0f7899 */ /* 0x000fe40008011404 */
[----:B------:R-:W-:Y:S02]  /*1490*/  UIADD3 UR4, UPT, UPT, UR13, -0x1, URZ ;  /* 0xffffffff0d047890 */ /* 0x000fe4000fffe0ff */
[----:B------:R-:W-:Y:S02]  /*14a0*/  UISETP.LT.U32.AND UP0, UPT, UR15, 0x6, UPT ;  /* 0x000000060f00788c */ /* 0x000fe4000bf01070 */
[----:B------:R-:W-:Y:S02]  /*14b0*/  UISETP.GE.U32.AND UP1, UPT, UR4, -0x3f, UPT ;  /* 0xffffffc10400788c */ /* 0x000fe4000bf26070 */
[----:B------:R-:W-:Y:S02]  /*14c0*/  USEL UR14, UR15, 0x6, UP0 ;  /* 0x000000060f0e7887 */ /* 0x000fe40008000000 */
[----:B------:R-:W-:-:S02]  /*14d0*/  UIADD3 UR13, UPT, UPT, UR13, 0x3e, URZ ;  /* 0x0000003e0d0d7890 */ /* 0x000fc4000fffe0ff */
[----:B------:R-:W-:Y:S02]  /*14e0*/  UIADD3 UR5, UPT, UPT, UR14, -0x1, URZ ;  /* 0xffffffff0e057890 */ /* 0x000fe4000fffe0ff */
[----:B------:R-:W-:-:S03]  /*14f0*/  UIADD3 UR7, UPT, UPT, UR15, -UR14, URZ ;  /* 0x8000000e0f077290 */ /* 0x000fc6000fffe0ff */
[----:B------:R-:W-:-:S04]  /*1500*/  @UP1 UIADD3 UR5, UPT, UPT, UR14, URZ, URZ ;  /* 0x000000ff0e051290 */ /* 0x000fc8000fffe0ff */
[----:B--2---:R-:W-:-:S12]  /*1510*/  UIADD3 UR5, UPT, UPT, UR5, 0x1, URZ ;  /* 0x0000000105057890 */ /* 0x004fd8000fffe0ff */
.L_x_35:
[----:B------:R-:W-:Y:S01]  /*1520*/  UISETP.NE.AND UP0, UPT, UR37, URZ, UPT ;  /* 0x000000ff2500728c */ /* 0x000fe2000bf05270 */
[----:B------:R-:W1:Y:S08]  /*1530*/  S2UR UR37, SR_CgaCtaId ;  /* 0x00000000002579c3 */ /* 0x000e700000008800 */
[----:B------:R-:W-:Y:S05]  /*1540*/  BRA.U UP0, `(.L_x_18) ;  /* 0x0000000100347547 */ /* 0x000fea000b800000 */
[----:B------:R-:W2:Y:S01]  /*1550*/  S2R R2, SR_CgaCtaId ;  /* 0x0000000000027919 */ /* 0x000ea20000008800 */
[----:B------:R-:W-:-:S04]  /*1560*/  MOV R3, 0x400 ;  /* 0x0000040000037802 */ /* 0x000fc80000000f00 */
[----:B--2---:R-:W-:Y:S02]  /*1570*/  LEA R3, R2, R3, 0x18 ;  /* 0x0000000302037211 */ /* 0x004fe400078ec0ff */
[----:B------:R-:W-:-:S03]  /*1580*/  SHF.L.U32 R2, R10, 0x1f, RZ ;  /* 0x0000001f0a027819 */ /* 0x000fc600000006ff */
[----:B------:R-:W-:-:S04]  /*1590*/  IMAD R3, R12, 0x8, R3 ;  /* 0x000000080c037824 */ /* 0x000fc800078e0203 */
[----:B------:R-:W2:Y:S02]  /*15a0*/  SYNCS.PHASECHK.TRANS64.TRYWAIT P0, [R3+URZ+0xf0], R2 ;  /* 0x0000f002030075a7 */ /* 0x000ea400080011ff */
[----:B--2---:R-:W-:Y:S05]  /*15b0*/  @!P0 BRA `(.L_x_19) ;  /* 0x0000004c00088947 */ /* 0x004fea0003800000 */
.L_x_97:
[----:B------:R-:W-:Y:S01]  /*15c0*/  VIADD R12, R12, 0x1 ;  /* 0x000000010c0c7836 */ /* 0x000fe20000000000 */
[----:B------:R2:W-:Y:S04]  /*15d0*/  SYNCS.ARRIVE.TRANS64.A1T0 RZ, [R3+URZ+0xe0], RZ ;  /* 0x0000e0ff03ff79a7 */ /* 0x0005e800081000ff */
[----:B------:R-:W-:-:S04]  /*15e0*/  ISETP.NE.AND P0, PT, R12, 0x2, PT ;  /* 0x000000020c00780c */ /* 0x000fc80003f05270 */
[----:B------:R-:W-:Y:S02]  /*15f0*/  SEL R12, R12, RZ, P0 ;  /* 0x000000ff0c0c7207 */ /* 0x000fe40000000000 */
[----:B--2---:R-:W-:-:S04]  /*1600*/  SEL R3, RZ, 0x1, P0 ;  /* 0x00000001ff037807 */ /* 0x004fc80000000000 */
[----:B------:R-:W-:-:S07]  /*1610*/  LOP3.LUT R10, R10, R3, RZ, 0x3c, !PT ;  /* 0x000000030a0a7212 */ /* 0x000fce00078e3cff */
.L_x_18:
[----:B------:R-:W-:Y:S01]  /*1620*/  UMOV UR4, 0x400 ;  /* 0x0000040000047882 */ /* 0x000fe20000000000 */
[----:B------:R-:W-:Y:S01]  /*1630*/  SHF.L.U32 R2, R15, 0x1f, RZ ;  /* 0x0000001f0f027819 */ /* 0x000fe200000006ff */
[----:B-1----:R-:W-:Y:S01]  /*1640*/  ULEA UR4, UR37, UR4, 0x18 ;  /* 0x0000000425047291 */ /* 0x002fe2000f8ec0ff */
[----:B------:R-:W-:Y:S01]  /*1650*/  R2UR UR35, R99 ;  /* 0x00000000632372ca */ /* 0x000fe200000e0000 */
[----:B------:R-:W-:Y:S01]  /*1660*/  UISETP.GE.U32.AND UP0, UPT, UR13, 0x3f, UPT ;  /* 0x0000003f0d00788c */ /* 0x000fe2000bf06070 */
[----:B------:R-:W-:Y:S01]  /*1670*/  R2UR UR11, R97 ;  /* 0x00000000610b72ca */ /* 0x000fe200000e0000 */
[----:B------:R-:W-:Y:S01]  /*1680*/  ULEA UR8, UR6, UR4, 0x3 ;  /* 0x0000000406087291 */ /* 0x000fe2000f8e18ff */
[----:B------:R-:W-:-:S08]  /*1690*/  UMOV UR24, URZ ;  /* 0x000000ff00187c82 */ /* 0x000fd00008000000 */
[----:B------:R1:W2:Y:S01]  /*16a0*/  SYNCS.PHASECHK.TRANS64.TRYWAIT P0, [UR8+0x30], R2 ;  /* 0x00003002ff0075a7 */ /* 0x0002a20008001108 */
[----:B------:R-:W-:Y:S02]  /*16b0*/  USHF.L.U32 UR35, UR35, 0x6, URZ ;  /* 0x0000000623237899 */ /* 0x000fe400080006ff */
[----:B------:R-:W-:Y:S01]  /*16c0*/  USHF.L.U32 UR11, UR11, 0x6, URZ ;  /* 0x000000060b0b7899 */ /* 0x000fe200080006ff */
[----:B------:R-:W-:Y:S11]  /*16d0*/  BRA.U !UP0, `(.L_x_20) ;  /* 0x0000000108a47547 */ /* 0x000ff6000b800000 */
[----:B------:R-:W-:Y:S01]  /*16e0*/  UMOV UR16, URZ ;  /* 0x000000ff00107c82 */ /* 0x000fe20008000000 */
[----:B------:R-:W-:-:S05]  /*16f0*/  UMOV UR17, UR6 ;  /* 0x0000000600117c82 */ /* 0x000fca0008000000 */
.L_x_25:
[----:B-1----:R-:W-:Y:S01]  /*1700*/  ULEA UR33, UR17, UR4, 0x3 ;  /* 0x0000000411217291 */ /* 0x002fe2000f8e18ff */
[----:B--2---:R-:W-:Y:S01]  /*1710*/  @!P5 MOV R3, 0x1000 ;  /* 0x000010000003d802 */ /* 0x004fe20000000f00 */
[----:B--2---:R-:W-:Y:S10]  /*1720*/  @P0 BRA `(.L_x_21) ;  /* 0x00000000000c0947 */ /* 0x004ff40003800000 */
[----:B------:R-:W-:-:S04]  /*1730*/  SHF.L.U32 R5, R15, 0x1f, RZ ;  /* 0x0000001f0f057819 */ /* 0x000fc800000006ff */
[----:B------:R-:W2:Y:S02]  /*1740*/  SYNCS.PHASECHK.TRANS64.TRYWAIT P0, [UR33+0x30], R5 ;  /* 0x00003005ff0075a7 */ /* 0x000ea40008001121 */
[----:B--2---:R-:W-:Y:S05]  /*1750*/  @!P0 BRA `(.L_x_22) ;  /* 0x0000004800b48947 */ /* 0x004fea0003800000 */
.L_x_21:
[----:B------:R2:W-:Y:S01]  /*1760*/  @!P5 SYNCS.ARRIVE.TRANS64 RZ, [UR33], R3 ;  /* 0x00000003ffffd9a7 */ /* 0x0005e20008000021 */
[----:B------:R-:W-:Y:S04]  /*1770*/  BSSY.RECONVERGENT B0, `(.L_x_23) ;  /* 0x0000003000007945 */ /* 0x000fe80003800200 */
[----:B------:R-:W-:Y:S05]  /*1780*/  @P4 BRA `(.L_x_24) ;  /* 0x0000000000044947 */ /* 0x000fea0003800000 */
[----:B------:R-:W-:Y:S05]  /*1790*/  BPT.TRAP 0x1 ;  /* 0x000000040000795c */ /* 0x000fea0000300000 */
.L_x_24:
[----:B------:R-:W-:Y:S05]  /*17a0*/  BSYNC.RECONVERGENT B0 ;  /* 0x0000000000007941 */ /* 0x000fea0003800200 */
.L_x_23:
[----:B------:R-:W-:Y:S02]  /*17b0*/  UIADD3 UR6, UPT, UPT, UR17, 0x1, URZ ;  /* 0x0000000111067890 */ /* 0x000fe4000fffe0ff */
[----:B------:R-:W-:Y:S02]  /*17c0*/  UIADD3 UR26, UP1, UPT, UR22, 0x80, URZ ;  /* 0x00000080161a7890 */ /* 0x000fe4000ff3e0ff */
[----:B------:R-:W-:Y:S02]  /*17d0*/  UISETP.NE.AND UP0, UPT, UR6, 0x6, UPT ;  /* 0x000000060600788c */ /* 0x000fe4000bf05270 */
[----:B------:R-:W-:Y:S02]  /*17e0*/  USHF.L.U32 UR34, UR16, 0x5, URZ ;  /* 0x0000000510227899 */ /* 0x000fe400080006ff */
[----:B------:R-:W-:Y:S02]  /*17f0*/  USEL UR9, URZ, 0x1, UP0 ;  /* 0x00000001ff097887 */ /* 0x000fe40008000000 */
[----:B------:R-:W-:-:S02]  /*1800*/  USEL UR6, UR6, URZ, UP0 ;  /* 0x000000ff06067287 */ /* 0x000fc40008000000 */
[----:B------:R-:W-:Y:S02]  /*1810*/  UIADD3 UR20, UP0, UPT, UR22, 0x180, URZ ;  /* 0x0000018016147890 */ /* 0x000fe4000ff1e0ff */
[----:B------:R-:W-:Y:S01]  /*1820*/  ULEA UR8, UR6, UR4, 0x3 ;  /* 0x0000000406087291 */ /* 0x000fe2000f8e18ff */
[----:B------:R-:W-:Y:S01]  /*1830*/  LOP3.LUT R15, R15, UR9, RZ, 0x3c, !PT ;  /* 0x000000090f0f7c12 */ /* 0x000fe2000f8e3cff */
[----:B------:R-:W-:Y:S02]  /*1840*/  UIADD3.X UR27, UPT, UPT, URZ, UR23, URZ, UP1, !UPT ;  /* 0x00000017ff1b7290 */ /* 0x000fe40008ffe4ff */
[----:B------:R-:W-:Y:S01]  /*1850*/  UIADD3.X UR21, UPT, UPT, URZ, UR23, URZ, UP0, !UPT ;  /* 0x00000017ff157290 */ /* 0x000fe200087fe4ff */
[----:B-1----:R-:W-:Y:S01]  /*1860*/  SHF.L.U32 R2, R15, 0x1f, RZ ;  /* 0x0000001f0f027819 */ /* 0x002fe200000006ff */
[----:B------:R-:W-:Y:S01]  /*1870*/  UMOV UR18, 0x0 ;  /* 0x0000000000127882 */ /* 0x000fe20000000000 */
[----:B------:R-:W-:Y:S01]  /*1880*/  UMOV UR19, 0x10000000 ;  /* 0x1000000000137882 */ /* 0x000fe20000000000 */
[----:B------:R-:W-:Y:S01]  /*1890*/  UMOV UR12, UR36 ;  /* 0x00000024000c7c82 */ /* 0x000fe20008000000 */
[----:B------:R1:W1:Y:S01]  /*18a0*/  SYNCS.PHASECHK.TRANS64.TRYWAIT P0, [UR8+0x30], R2 ;  /* 0x00003002ff0075a7 */ /* 0x0002620008001108 */
[----:B------:R-:W-:Y:S01]  /*18b0*/  ULEA UR8, UR17, UR4, 0xb ;  /* 0x0000000411087291 */ /* 0x000fe2000f8e58ff */
[----:B------:R-:W-:Y:S01]  /*18c0*/  UMOV UR9, UR33 ;  /* 0x0000002100097c82 */ /* 0x000fe20008000000 */
[----:B------:R-:W-:-:S02]  /*18d0*/  UMOV UR10, UR34 ;  /* 0x00000022000a7c82 */ /* 0x000fc40008000000 */
[----:B------:R-:W-:Y:S02]  /*18e0*/  UIADD3 UR32, UPT, UPT, UR8, 0x2400, URZ ;  /* 0x0000240008207890 */ /* 0x000fe4000fffe0ff */
[----:B------:R-:W-:Y:S02]  /*18f0*/  UIADD3 UR8, UPT, UPT, UR8, 0x5400, URZ ;  /* 0x0000540008087890 */ /* 0x000fe4000fffe0ff */
[----:B------:R-:W-:Y:S01]  /*1900*/  UIADD3 UR16, UPT, UPT, UR16, 0x1, URZ ;  /* 0x0000000110107890 */ /* 0x000fe2000fffe0ff */
[----:B------:R-:W-:Y:S01]  /*1910*/  UMOV UR24, UR5 ;  /* 0x0000000500187c82 */ /* 0x000fe20008000000 */
[----:B------:R-:W-:Y:S02]  /*1920*/  UMOV UR17, UR6 ;  /* 0x0000000600117c82 */ /* 0x000fe40008000000 */
[----:B------:R-:W-:Y:S01]  /*1930*/  UISETP.NE.AND UP0, UPT, UR16, UR5, UPT ;  /* 0x000000051000728c */ /* 0x000fe2000bf05270 */
[----:B------:R1:W-:Y:S02]  /*1940*/  UTMALDG.3D [UR32], [UR26], desc[UR18] ;  /* 0x000012201a0075b4 */ /* 0x0003e40008011000 */
[----:B------:R1:W-:Y:S06]  /*1950*/  UTMALDG.3D [UR8], [UR20], desc[UR18] ;  /* 0x00001208140075b4 */ /* 0x0003ec0008011000 */
[----:B------:R-:W-:Y:S05]  /*1960*/  BRA.U UP0, `(.L_x_25) ;  /* 0xfffffffd00647547 */ /* 0x000fea000b83ffff */
.L_x_20:
[----:B-1----:R-:W-:Y:S01]  /*1970*/  ULEA UR8, UR6, UR4, 0x3 ;  /* 0x0000000406087291 */ /* 0x002fe2000f8e18ff */
[----:B------:R-:W-:Y:S01]  /*1980*/  SHF.L.U32 R2, R15, 0x1f, RZ ;  /* 0x0000001f0f027819 */ /* 0x000fe200000006ff */
[----:B------:R-:W-:Y:S01]  /*1990*/  @!P1 SYNCS.ARRIVE.TRANS64.A1T0 RZ, [UR4+0x78], RZ ;  /* 0x000078ffffff99a7 */ /* 0x000fe20008100004 */
[----:B------:R-:W-:-:S06]  /*19a0*/  UISETP.GT.AND UP0, UPT, UR15, UR14, UPT ;  /* 0x0000000e0f00728c */ /* 0x000fcc000bf04270 */
[----:B--2---:R1:W2:Y:S03]  /*19b0*/  SYNCS.PHASECHK.TRANS64.TRYWAIT P0, [UR8+0x30], R2 ;  /* 0x00003002ff0075a7 */ /* 0x0042a60008001108 */
[----:B------:R-:W-:Y:S05]  /*19c0*/  BRA.U !UP0, `(.L_x_26) ;  /* 0x0000000108a87547 */ /* 0x000fea000b800000 */
[----:B------:R-:W-:Y:S01]  /*19d0*/  UIADD3 UR21, UPT, UPT, UR7, UR24, URZ ;  /* 0x0000001807157290 */ /* 0x000fe2000fffe0ff */
[----:B------:R-:W-:-:S11]  /*19e0*/  UMOV UR25, UR6 ;  /* 0x0000000600197c82 */ /* 0x000fd60008000000 */
.L_x_31:
[----:B-1----:R-:W-:Y:S01]  /*19f0*/  ULEA UR17, UR25, UR4, 0x3 ;  /* 0x0000000419117291 */ /* 0x002fe2000f8e18ff */
[----:B--2---:R-:W-:Y:S01]  /*1a00*/  @!P5 MOV R3, 0x1000 ;  /* 0x000010000003d802 */ /* 0x004fe20000000f00 */
[----:B--2---:R-:W-:Y:S10]  /*1a10*/  @P0 BRA `(.L_x_27) ;  /* 0x00000000000c0947 */ /* 0x004ff40003800000 */
[----:B------:R-:W-:-:S04]  /*1a20*/  SHF.L.U32 R5, R15, 0x1f, RZ ;  /* 0x0000001f0f057819 */ /* 0x000fc800000006ff */
[----:B------:R-:W2:Y:S02]  /*1a30*/  SYNCS.PHASECHK.TRANS64.TRYWAIT P0, [UR17+0x30], R5 ;  /* 0x00003005ff0075a7 */ /* 0x000ea40008001111 */
[----:B--2---:R-:W-:Y:S05]  /*1a40*/  @!P0 BRA `(.L_x_28) ;  /* 0x0000004800108947 */ /* 0x004fea0003800000 */
.L_x_27:
[----:B------:R2:W-:Y:S01]  /*1a50*/  @!P5 SYNCS.ARRIVE.TRANS64 RZ, [UR17], R3 ;  /* 0x00000003ffffd9a7 */ /* 0x0005e20008000011 */
[----:B------:R-:W-:Y:S04]  /*1a60*/  BSSY.RECONVERGENT B0, `(.L_x_29) ;  /* 0x0000003000007945 */ /* 0x000fe80003800200 */
[----:B------:R-:W-:Y:S05]  /*1a70*/  @P4 BRA `(.L_x_30) ;  /* 0x0000000000044947 */ /* 0x000fea0003800000 */
[----:B------:R-:W-:Y:S05]  /*1a80*/  BPT.TRAP 0x1 ;  /* 0x000000040000795c */ /* 0x000fea0000300000 */
.L_x_30:
[----:B------:R-:W-:Y:S05]  /*1a90*/  BSYNC.RECONVERGENT B0 ;  /* 0x0000000000007941 */ /* 0x000fea0003800200 */
.L_x_29:
        /* <DEDUP_REMOVED lines=20> */
[----:B------:R-:W-:Y:S01]  /*1be0*/  UIADD3 UR8, UPT, UPT, UR8, 0x5400, URZ ;  /* 0x0000540008087890 */ /* 0x000fe2000fffe0ff */
[----:B------:R-:W-:Y:S01]  /*1bf0*/  UMOV UR9, UR17 ;  /* 0x0000001100097c82 */ /* 0x000fe20008000000 */
[----:B------:R-:W-:Y:S01]  /*1c00*/  UMOV UR10, UR18 ;  /* 0x00000012000a7c82 */ /* 0x000fe20008000000 */
[----:B------:R-:W-:Y:S01]  /*1c10*/  UIADD3 UR24, UPT, UPT, UR24, 0x1, URZ ;  /* 0x0000000118187890 */ /* 0x000fe2000fffe0ff */
[----:B------:R-:W-:-:S03]  /*1c20*/  UMOV UR25, UR6 ;  /* 0x0000000600197c82 */ /* 0x000fc60008000000 */
[----:B------:R1:W-:Y:S01]  /*1c30*/  UTMALDG.3D [UR16], [UR30], desc[UR26] ;  /* 0x00001a101e0075b4 */ /* 0x0003e20008011000 */
[----:B------:R-:W-:Y:S01]  /*1c40*/  UISETP.NE.AND UP0, UPT, UR24, UR21, UPT ;  /* 0x000000151800728c */ /* 0x000fe2000bf05270 */
[----:B------:R1:W-:Y:S08]  /*1c50*/  UTMALDG.3D [UR8], [UR28], desc[UR26] ;  /* 0x00001a081c0075b4 */ /* 0x0003f00008011000 */
[----:B------:R-:W-:Y:S05]  /*1c60*/  BRA.U UP0, `(.L_x_31) ;  /* 0xfffffffd00607547 */ /* 0x000fea000b83ffff */
.L_x_26:
[C---:B-1----:R-:W-:Y:S01]  /*1c70*/  LEA R2, R14.reuse, UR4, 0x3 ;  /* 0x000000040e027c11 */ /* 0x042fe2000f8e18ff */
[----:B------:R-:W-:Y:S01]  /*1c80*/  NOP ;  /* 0x0000000000007918 */ /* 0x000fe20000000000 */
[----:B--2---:R-:W-:Y:S02]  /*1c90*/  SHF.L.U32 R3, R13, 0x1f, RZ ;  /* 0x0000001f0d037819 */ /* 0x004fe400000006ff */
[----:B------:R-:W-:Y:S02]  /*1ca0*/  LEA R4, R14, UR4, 0x4 ;  /* 0x000000040e047c11 */ /* 0x000fe4000f8e20ff */
[----:B------:R-:W1:Y:S02]  /*1cb0*/  SYNCS.PHASECHK.TRANS64.TRYWAIT P0, [R2+URZ+0x80], R3 ;  /* 0x00008003020075a7 */ /* 0x000e6400080011ff */
[----:B-1----:R-:W-:Y:S05]  /*1cc0*/  @!P0 BRA `(.L_x_32) ;  /* 0x0000004400888947 */ /* 0x002fea0003800000 */
.L_x_100:
[----:B------:R-:W2:Y:S01]  /*1cd0*/  LDS.128 R4, [R4+0x110] ;  /* 0x0001100004047984 */ /* 0x000ea20000000c00 */
[----:B---3--:R-:W-:Y:S01]  /*1ce0*/  ISETP.GE.AND P0, PT, R40, 0x1, PT ;  /* 0x000000012800780c */ /* 0x008fe20003f06270 */
[----:B-1----:R-:W-:Y:S01]  /*1cf0*/  VIADD R2, R2, 0x90 ;  /* 0x0000009002027836 */ /* 0x002fe20000000000 */
[----:B------:R-:W-:Y:S01]  /*1d00*/  @!PT LDS RZ, [RZ] ;  /* 0x00000000fffff984 */ /* 0x000fe20000000800 */
[----:B------:R-:W-:Y:S01]  /*1d10*/  @!PT LDS RZ, [RZ] ;  /* 0x00000000fffff984 */ /* 0x000fe20000000800 */
[----:B------:R-:W-:Y:S01]  /*1d20*/  @!PT LDS RZ, [RZ] ;  /* 0x00000000fffff984 */ /* 0x000fe20000000800 */
[----:B------:R-:W-:Y:S01]  /*1d30*/  @!PT LDS RZ, [RZ] ;  /* 0x00000000fffff984 */ /* 0x000fe20000000800 */
[----:B------:R1:W-:Y:S06]  /*1d40*/  MEMBAR.ALL.CTA ;  /* 0x0000000000007992 */ /* 0x0003ec0000008000 */
[----:B-1----:R-:W1:Y:S01]  /*1d50*/  FENCE.VIEW.ASYNC.S ;  /* 0x00000000000073c6 */ /* 0x002e620000000000 */
[----:B------:R-:W-:-:S04]  /*1d60*/  PRMT R2, RZ, 0x654, R2 ;  /* 0x00000654ff027816 */ /* 0x000fc80000000002 */
[----:B-1----:R1:W-:Y:S01]  /*1d70*/  SYNCS.ARRIVE.TRANS64.RED.A1T0 RZ, [R2+URZ], RZ ;  /* 0x000000ff02ff79a7 */ /* 0x0023e200081004ff */
[----:B--2---:R-:W-:-:S13]  /*1d80*/  LOP3.LUT P2, RZ, R6, 0x1, RZ, 0xc0, !PT ;  /* 0x0000000106ff7812 */ /* 0x004fda000784c0ff */
[----:B------:R-:W-:Y:S01]  /*1d90*/  @P2 SHF.R.U32.HI R3, RZ, 0x10, R5 ;  /* 0x00000010ff032819 */ /* 0x000fe20000011605 */
[----:B------:R-:W-:Y:S01]  /*1da0*/  VOTEU.ANY UP0, P2 ;  /* 0x0000000000ff7886 */ /* 0x000fe20001000100 */
[----:B------:R-:W-:Y:S02]  /*1db0*/  @P2 MOV R11, R4 ;  /* 0x00000004000b2202 */ /* 0x000fe40000000f00 */
[----:B------:R-:W-:Y:S02]  /*1dc0*/  @P2 R2UR.BROADCAST UR8, R3 ;  /* 0x00000000030822ca */ /* 0x000fe400008e0000 */
[----:B------:R-:W-:-:S11]  /*1dd0*/  @P2 LOP3.LUT R8, R5, 0xffff, RZ, 0xc0, !PT ;  /* 0x0000ffff05082812 */ /* 0x000fd600078ec0ff */
[----:B------:R-:W-:Y:S01]  /*1de0*/  @UP0 UMOV UR36, UR8 ;  /* 0x0000000800240c82 */ /* 0x000fe20008000000 */
[----:B-1----:R-:W-:Y:S05]  /*1df0*/  @!P0 BRA `(.L_x_33) ;  /* 0x0000000000b88947 */ /* 0x002fea0003800000 */
[----:B------:R-:W4:Y:S01]  /*1e00*/  LDC.64 R4, c[0x0][0xb18] ;  /* 0x0002c600ff047b82 */ /* 0x000f220000000a00 */
[----:B------:R-:W-:-:S07]  /*1e10*/  ISETP.NE.AND P3, PT, R40, 0x1, PT ;  /* 0x000000012800780c */ /* 0x000fce0003f65270 */
[----:B------:R-:W1:Y:S08]  /*1e20*/  LDC.64 R6, c[0x0][0xb10] ;  /* 0x0002c400ff067b82 */ /* 0x000e700000000a00 */
[----:B------:R-:W2:Y:S08]  /*1e30*/  LDC R16, c[0x0][0xb20] ;  /* 0x0002c800ff107b82 */ /* 0x000eb00000000800 */
[----:B------:R-:W3:Y:S01]  /*1e40*/  LDC R18, c[0x0][0xb0c] ;  /* 0x0002c300ff127b82 */ /* 0x000ee20000000800 */
[----:B----4-:R-:W-:Y:S01]  /*1e50*/  IMAD.HI.U32 R17, R0, R5, RZ ;  /* 0x0000000500117227 */ /* 0x010fe200078e00ff */
[----:B------:R-:W-:-:S03]  /*1e60*/  ISETP.NE.AND P0, PT, R4, 0x1, PT ;  /* 0x000000010400780c */ /* 0x000fc60003f05270 */
[----:B------:R-:W-:-:S03]  /*1e70*/  IMAD.HI.U32 R5, R8, R5, RZ ;  /* 0x0000000508057227 */ /* 0x000fc600078e00ff */
[----:B------:R-:W4:Y:S01]  /*1e80*/  LDC.64 R2, c[0x0][0xb28] ;  /* 0x0002ca00ff027b82 */ /* 0x000f220000000a00 */
[----:B-1----:R-:W-:-:S04]  /*1e90*/  IMAD.HI.U32 R20, R9, R6, RZ ;  /* 0x0000000609147227 */ /* 0x002fc800078e00ff */
[----:B------:R-:W-:Y:S01]  /*1ea0*/  IMAD.HI.U32 R22, R11, R6, RZ ;  /* 0x000000060b167227 */ /* 0x000fe200078e00ff */
[----:B------:R-:W-:Y:S02]  /*1eb0*/  SHF.R.U32.HI R20, RZ, R7, R20 ;  /* 0x00000007ff147219 */ /* 0x000fe40000011614 */
[-C--:B--2---:R-:W-:Y:S02]  /*1ec0*/  SHF.R.U32.HI R17, RZ, R16.reuse, R17 ;  /* 0x00000010ff117219 */ /* 0x084fe40000011611 */
[----:B------:R-:W-:Y:S02]  /*1ed0*/  SHF.R.U32.HI R5, RZ, R16, R5 ;  /* 0x00000010ff057219 */ /* 0x000fe40000011605 */
[----:B------:R-:W-:Y:S02]  /*1ee0*/  SEL R17, R0, R17, !P0 ;  /* 0x0000001100117207 */ /* 0x000fe40004000000 */
[----:B------:R-:W-:Y:S02]  /*1ef0*/  SHF.R.U32.HI R22, RZ, R7, R22 ;  /* 0x00000007ff167219 */ /* 0x000fe40000011616 */
[----:B---3--:R-:W-:-:S02]  /*1f00*/  ISETP.NE.AND P1, PT, R18, 0x1, PT ;  /* 0x000000011200780c */ /* 0x008fc40003f25270 */
[----:B------:R-:W-:Y:S02]  /*1f10*/  SEL R5, R8, R5, !P0 ;  /* 0x0000000508057207 */ /* 0x000fe40004000000 */
[----:B------:R-:W-:Y:S02]  /*1f20*/  SEL R19, R9, R20, !P1 ;  /* 0x0000001409137207 */ /* 0x000fe40004800000 */
[----:B------:R-:W-:Y:S01]  /*1f30*/  SEL R7, R11, R22, !P1 ;  /* 0x000000160b077207 */ /* 0x000fe20004800000 */
[----:B----4-:R-:W-:-:S04]  /*1f40*/  IMAD.HI.U32 R20, R17, R2, RZ ;  /* 0x0000000211147227 */ /* 0x010fc800078e00ff */
[----:B------:R-:W-:Y:S01]  /*1f50*/  IMAD.HI.U32 R6, R19, R2, RZ ;  /* 0x0000000213067227 */ /* 0x000fe200078e00ff */
[----:B------:R-:W-:-:S04]  /*1f60*/  @P3 SHF.R.U32.HI R17, RZ, R3, R20 ;  /* 0x00000003ff113219 */ /* 0x000fc80000011614 */
[----:B------:R-:W-:Y:S01]  /*1f70*/  @P3 SHF.R.U32.HI R19, RZ, R3, R6 ;  /* 0x00000003ff133219 */ /* 0x000fe20000011606 */
[----:B------:R-:W-:-:S04]  /*1f80*/  IMAD R17, R40, R17, RZ ;  /* 0x0000001128117224 */ /* 0x000fc800078e02ff */
[----:B------:R-:W-:Y:S01]  /*1f90*/  IMAD R6, R40, R19, RZ ;  /* 0x0000001328067224 */ /* 0x000fe200078e02ff */
[C---:B------:R-:W-:Y:S02]  /*1fa0*/  ISETP.GE.AND P0, PT, R5.reuse, R17, PT ;  /* 0x000000110500720c */ /* 0x040fe40003f06270 */
[----:B------:R-:W-:Y:S02]  /*1fb0*/  IADD3 R17, PT, PT, -R5, RZ, RZ ;  /* 0x000000ff05117210 */ /* 0x000fe40007ffe1ff */
[----:B------:R-:W-:Y:S01]  /*1fc0*/  ISETP.GE.OR P0, PT, R7, R6, P0 ;  /* 0x000000060700720c */ /* 0x000fe20000706670 */
[----:B------:R-:W-:-:S04]  /*1fd0*/  IMAD.HI.U32 R6, R5, R2, RZ ;  /* 0x0000000205067227 */ /* 0x000fc800078e00ff */
[----:B------:R-:W-:Y:S01]  /*1fe0*/  IMAD R8, R4, R17, R8 ;  /* 0x0000001104087224 */ /* 0x000fe200078e0208 */
[----:B------:R-:W-:-:S04]  /*1ff0*/  SHF.R.U32.HI R6, RZ, R3, R6 ;  /* 0x00000003ff067219 */ /* 0x000fc80000011606 */
[----:B------:R-:W-:-:S03]  /*2000*/  SEL R6, R5, R6, !P3 ;  /* 0x0000000605067207 */ /* 0x000fc60005800000 */
[----:B------:R-:W-:-:S04]  /*2010*/  @!P0 IMAD.HI.U32 R16, R7, R2, RZ ;  /* 0x0000000207108227 */ /* 0x000fc800078e00ff */
[----:B------:R-:W-:Y:S01]  /*2020*/  IMAD.MOV R2, RZ, RZ, -R6 ;  /* 0x000000ffff027224 */ /* 0x000fe200078e0a06 */
[----:B------:R-:W-:-:S03]  /*2030*/  @!P0 SHF.R.U32.HI R16, RZ, R3, R16 ;  /* 0x00000003ff108219 */ /* 0x000fc60000011610 */
[----:B------:R-:W-:Y:S01]  /*2040*/  IMAD R2, R40, R2, R5 ;  /* 0x0000000228027224 */ /* 0x000fe200078e0205 */
[----:B------:R-:W-:-:S05]  /*2050*/  @!P0 SEL R3, R7, R16, !P3 ;  /* 0x0000001007038207 */ /* 0x000fca0005800000 */
[--C-:B------:R-:W-:Y:S02]  /*2060*/  @!P0 IMAD.IADD R6, R6, 0x1, -R3.reuse ;  /* 0x0000000106068824 */ /* 0x100fe400078e0a03 */
[----:B------:R-:W-:Y:S01]  /*2070*/  @!P0 IMAD R3, R2, R19, R3 ;  /* 0x0000001302038224 */ /* 0x000fe200078e0203 */
[----:B------:R-:W-:Y:S01]  /*2080*/  IADD3 R2, PT, PT, -R7, RZ, RZ ;  /* 0x000000ff07027210 */ /* 0x000fe20007ffe1ff */
[----:B------:R-:W-:Y:S02]  /*2090*/  @!P0 IMAD R5, R40, R6, R7 ;  /* 0x0000000628058224 */ /* 0x000fe400078e0207 */
[----:B------:R-:W-:Y:S02]  /*20a0*/  @!P0 IMAD.MOV.U32 R7, RZ, RZ, R3 ;  /* 0x000000ffff078224 */ /* 0x000fe400078e0003 */
[----:B------:R-:W-:Y:S02]  /*20b0*/  IMAD R2, R18, R2, R11 ;  /* 0x0000000212027224 */ /* 0x000fe400078e020b */
[----:B------:R-:W-:-:S02]  /*20c0*/  IMAD R8, R5, R4, R8 ;  /* 0x0000000405087224 */ /* 0x000fc400078e0208 */
[----:B------:R-:W-:Y:S02]  /*20d0*/  IMAD R11, R7, R18, R2 ;  /* 0x00000012070b7224 */ /* 0x000fe400078e0202 */
.L_x_33:
[----:B------:R-:W1:Y:S02]  /*20e0*/  LDCU UR8, c[0x0][0xb30] ;  /* 0x00016600ff0877ac */ /* 0x000e640008000800 */
[----:B-1----:R-:W-:-:S09]  /*20f0*/  UISETP.NE.AND UP0, UPT, UR8, 0x1, UPT ;  /* 0x000000010800788c */ /* 0x002fd2000bf05270 */
[----:B------:R-:W-:Y:S05]  /*2100*/  BRA.U UP0, `(.L_x_34) ;  /* 0x0000000100407547 */ /* 0x000fea000b800000 */
[----:B------:R-:W1:Y:S08]  /*2110*/  LDC.64 R4, c[0x0][0xb10] ;  /* 0x0002c400ff047b82 */ /* 0x000e700000000a00 */
[----:B------:R-:W2:Y:S08]  /*2120*/  LDC.64 R2, c[0x0][0xb18] ;  /* 0x0002c600ff027b82 */ /* 0x000eb00000000a00 */
[----:B------:R-:W3:Y:S08]  /*2130*/  LDC R6, c[0x0][0xb20] ;  /* 0x0002c800ff067b82 */ /* 0x000ef00000000800 */
[----:B------:R-:W4:Y:S01]  /*2140*/  LDC R16, c[0x0][0xb0c] ;  /* 0x0002c300ff107b82 */ /* 0x000f220000000800 */
[----:B-1----:R-:W-:-:S05]  /*2150*/  IMAD.HI.U32 R4, R11, R4, RZ ;  /* 0x000000040b047227 */ /* 0x002fca00078e00ff */
[----:B------:R-:W-:Y:S01]  /*2160*/  SHF.R.U32.HI R4, RZ, R5, R4 ;  /* 0x00000005ff047219 */ /* 0x000fe20000011604 */
[----:B--2---:R-:W-:Y:S01]  /*2170*/  IMAD.HI.U32 R3, R8, R3, RZ ;  /* 0x0000000308037227 */ /* 0x004fe200078e00ff */
[----:B------:R-:W-:-:S04]  /*2180*/  ISETP.NE.AND P0, PT, R2, 0x1, PT ;  /* 0x000000010200780c */ /* 0x000fc80003f05270 */
[----:B---3--:R-:W-:-:S04]  /*2190*/  SHF.R.U32.HI R3, RZ, R6, R3 ;  /* 0x00000006ff037219 */ /* 0x008fc80000011603 */
[----:B------:R-:W-:Y:S02]  /*21a0*/  SEL R3, R8, R3, !P0 ;  /* 0x0000000308037207 */ /* 0x000fe40004000000 */
[----:B----4-:R-:W-:-:S04]  /*21b0*/  ISETP.NE.AND P1, PT, R16, 0x1, PT ;  /* 0x000000011000780c */ /* 0x010fc80003f25270 */
[----:B------:R-:W-:-:S05]  /*21c0*/  SEL R4, R11, R4, !P1 ;  /* 0x000000040b047207 */ /* 0x000fca0004800000 */
[----:B------:R-:W-:Y:S02]  /*21d0*/  IMAD.IADD R5, R3, 0x1, -R4 ;  /* 0x0000000103057824 */ /* 0x000fe400078e0a04 */
[----:B------:R-:W-:Y:S02]  /*21e0*/  IMAD.IADD R3, R4, 0x1, -R3 ;  /* 0x0000000104037824 */ /* 0x000fe400078e0a03 */
[----:B------:R-:W-:Y:S02]  /*21f0*/  IMAD R11, R5, R16, R11 ;  /* 0x00000010050b7224 */ /* 0x000fe400078e020b */
[----:B------:R-:W-:-:S07]  /*2200*/  IMAD R8, R3, R2, R8 ;  /* 0x0000000203087224 */ /* 0x000fce00078e0208 */
.L_x_34:
[----:B------:R-:W-:Y:S01]  /*2210*/  VIADD R14, R14, 0x1 ;  /* 0x000000010e0e7836 */ /* 0x000fe20000000000 */
[----:B------:R-:W-:Y:S01]  /*2220*/  PLOP3.LUT P1, PT, PT, PT, PT, 0x80, 0x8 ;  /* 0x000000000008781c */ /* 0x000fe20003f2f070 */
[----:B------:R-:W-:Y:S02]  /*2230*/  IMAD.IADD R99, R11, 0x1, R96 ;  /* 0x000000010b637824 */ /* 0x000fe400078e0260 */
[----:B------:R-:W-:Y:S01]  /*2240*/  IMAD.IADD R97, R8, 0x1, R81 ;  /* 0x0000000108617824 */ /* 0x000fe200078e0251 */
[----:B------:R-:W-:-:S04]  /*2250*/  ISETP.NE.AND P0, PT, R14, 0x2, PT ;  /* 0x000000020e00780c */ /* 0x000fc80003f05270 */
[----:B------:R-:W-:Y:S02]  /*2260*/  SEL R2, RZ, 0x1, P0 ;  /* 0x00000001ff027807 */ /* 0x000fe40000000000 */
[----:B------:R-:W-:Y:S02]  /*2270*/  SEL R14, R14, RZ, P0 ;  /* 0x000000ff0e0e7207 */ /* 0x000fe40000000000 */
[----:B------:R-:W-:Y:S01]  /*2280*/  LOP3.LUT R13, R13, R2, RZ, 0x3c, !PT ;  /* 0x000000020d0d7212 */ /* 0x000fe200078e3cff */
[----:B------:R-:W-:Y:S06]  /*2290*/  @P2 BRA `(.L_x_35) ;  /* 0xfffffff000a02947 */ /* 0x000fec000383ffff */
[----:B------:R-:W-:Y:S01]  /*22a0*/  UIADD3 UR4, UPT, UPT, UR4, 0x30, URZ ;  /* 0x0000003004047890 */ /* 0x000fe2000fffe0ff */
[----:B------:R-:W-:-:S03]  /*22b0*/  SHF.L.U32 R3, R15, 0x1f, RZ ;  /* 0x0000001f0f037819 */ /* 0x000fc600000006ff */
[----:B------:R-:W-:-:S09]  /*22c0*/  ULEA UR5, UR6, UR4, 0x3 ;  /* 0x0000000406057291 */ /* 0x000fd2000f8e18ff */
[----:B------:R-:W1:Y:S02]  /*22d0*/  SYNCS.PHASECHK.TRANS64.TRYWAIT P0, [UR5], R3 ;  /* 0x00000003ff0075a7 */ /* 0x000e640008001105 */
[----:B-1----:R-:W-:Y:S05]  /*22e0*/  @!P0 BRA `(.L_x_36) ;  /* 0x0000004000148947 */ /* 0x002fea0003800000 */
.L_x_102:
[----:B------:R-:W-:-:S04]  /*22f0*/  UIADD3 UR6, UPT, UPT, UR6, 0x1, URZ ;  /* 0x0000000106067890 */ /* 0x000fc8000fffe0ff */
[----:B------:R-:W-:-:S04]  /*2300*/  UISETP.NE.AND UP0, UPT, UR6, 0x6, UPT ;  /* 0x000000060600788c */ /* 0x000fc8000bf05270 */
[----:B------:R-:W-:Y:S02]  /*2310*/  USEL UR7, URZ, 0x1, UP0 ;  /* 0x00000001ff077887 */ /* 0x000fe40008000000 */
[----:B------:R-:W-:-:S04]  /*2320*/  USEL UR6, UR6, URZ, UP0 ;  /* 0x000000ff06067287 */ /* 0x000fc80008000000 */
[----:B------:R-:W-:Y:S01]  /*2330*/  ULEA UR5, UR6, UR4, 0x3 ;  /* 0x0000000406057291 */ /* 0x000fe2000f8e18ff */
[----:B------:R-:W-:-:S04]  /*2340*/  LOP3.LUT R2, R15, UR7, RZ, 0x3c, !PT ;  /* 0x000000070f027c12 */ /* 0x000fc8000f8e3cff */
[----:B-1----:R-:W-:-:S04]  /*2350*/  SHF.L.U32 R3, R2, 0x1f, RZ ;  /* 0x0000001f02037819 */ /* 0x002fc800000006ff */
[----:B------:R-:W1:Y:S02]  /*2360*/  SYNCS.PHASECHK.TRANS64.TRYWAIT P0, [UR5], R3 ;  /* 0x00000003ff0075a7 */ /* 0x000e640008001105 */
[----:B-1----:R-:W-:Y:S05]  /*2370*/  @!P0 BRA `(.L_x_37) ;  /* 0x0000004000088947 */ /* 0x002fea0003800000 */
.L_x_104:
        /* <DEDUP_REMOVED lines=9> */
.L_x_106:
        /* <DEDUP_REMOVED lines=9> */
.L_x_108:
        /* <DEDUP_REMOVED lines=9> */
.L_x_110:
[----:B------:R-:W-:-:S04]  /*2530*/  UIADD3 UR6, UPT, UPT, UR6, 0x1, URZ ;  /* 0x0000000106067890 */ /* 0x000fc8000fffe0ff */
[----:B------:R-:W-:-:S04]  /*2540*/  UISETP.NE.AND UP0, UPT, UR6, 0x6, UPT ;  /* 0x000000060600788c */ /* 0x000fc8000bf05270 */
[----:B------:R-:W-:Y:S02]  /*2550*/  USEL UR5, URZ, 0x1, UP0 ;  /* 0x00000001ff057887 */ /* 0x000fe40008000000 */
[----:B------:R-:W-:-:S04]  /*2560*/  USEL UR6, UR6, URZ, UP0 ;  /* 0x000000ff06067287 */ /* 0x000fc80008000000 */
[----:B------:R-:W-:Y:S01]  /*2570*/  ULEA UR6, UR6, UR4, 0x3 ;  /* 0x0000000406067291 */ /* 0x000fe2000f8e18ff */
[----:B-1----:R-:W-:-:S04]  /*2580*/  LOP3.LUT R3, R2, UR5, RZ, 0x3c, !PT ;  /* 0x0000000502037c12 */ /* 0x002fc8000f8e3cff */
[----:B------:R-:W-:Y:S01]  /*2590*/  SHF.L.U32 R3, R3, 0x1f, RZ ;  /* 0x0000001f03037819 */ /* 0x000fe200000006ff */
[----:B----4-:R-:W-:-:S07]  /*25a0*/  IMAD.U32 R0, RZ, RZ, UR6 ;  /* 0x00000006ff007e24 */ /* 0x010fce000f8e00ff */
.L_x_41:
[----:B-1----:R1:W2:Y:S02]  /*25b0*/  SYNCS.PHASECHK.TRANS64.TRYWAIT P0, [R0+URZ], R3 ;  /* 0x00000003000075a7 */ /* 0x0022a400080011ff */
[----:B--2---:R-:W-:Y:S05]  /*25c0*/  @!P0 NANOSLEEP.SYNCS 0x989680 ;  /* 0x009896800000895d */ /* 0x004fea0003900000 */
[----:B------:R-:W2:Y:S02]  /*25d0*/  @!P0 SYNCS.PHASECHK.TRANS64 P0, [R0+URZ], R3 ;  /* 0x00000003000085a7 */ /* 0x000ea400080010ff */
[----:B--2---:R-:W-:Y:S05]  /*25e0*/  @P0 EXIT ;  /* 0x000000000000094d */ /* 0x004fea0003800000 */
[----:B------:R-:W-:Y:S05]  /*25f0*/  BRA `(.L_x_41) ;  /* 0xfffffffc00ec7947 */ /* 0x000fea000383ffff */
.L_x_17:
[----:B------:R-:W-:-:S04]  /*2600*/  UISETP.NE.AND UP1, UPT, UR37, URZ, UPT ;  /* 0x000000ff2500728c */ /* 0x000fc8000bf25270 */
[----:B------:R-:W-:-:S09]  /*2610*/  UISETP.NE.OR UP1, UPT, UR8, 0x1, UP1 ;  /* 0x000000010800788c */ /* 0x000fd20008f25670 */
[----:B------:R-:W-:Y:S05]  /*2620*/  BRA.U UP1, `(.L_x_42) ;  /* 0x0000000501487547 */ /* 0x000fea000b800000 */
[----:B------:R-:W-:Y:S01]  /*2630*/  ISETP.NE.AND P2, PT, R2, RZ, PT ;  /* 0x000000ff0200720c */ /* 0x000fe20003f45270 */
[----:B------:R-:W-:Y:S01]  /*2640*/  IMAD.MOV.U32 R12, RZ, RZ, 0x1 ;  /* 0x00000001ff0c7424 */ /* 0x000fe200078e00ff */
[----:B------:R-:W-:Y:S02]  /*2650*/  CS2R R10, SRZ ;  /* 0x00000000000a7805 */ /* 0x000fe4000001ff00 */
[----:B------:R-:W-:Y:S01]  /*2660*/  CS2R R8, SRZ ;  /* 0x0000000000087805 */ /* 0x000fe2000001ff00 */
[----:B------:R-:W-:Y:S01]  /*2670*/  UMOV UR4, 0x400 ;  /* 0x0000040000047882 */ /* 0x000fe20000000000 */
[----:B------:R-:W-:Y:S01]  /*2680*/  UMOV UR6, URZ ;  /* 0x000000ff00067c82 */ /* 0x000fe20008000000 */
[----:B------:R-:W-:-:S12]  /*2690*/  ULEA UR37, UR37, UR4, 0x18 ;  /* 0x0000000425257291 */ /* 0x000fd8000f8ec0ff */
.L_x_46:
[----:B------:R-:W-:Y:S02]  /*26a0*/  LEA R0, R8, UR37, 0x3 ;  /* 0x0000002508007c11 */ /* 0x000fe4000f8e18ff */
[----:B------:R-:W-:-:S03]  /*26b0*/  SHF.L.U32 R5, R9, 0x1f, RZ ;  /* 0x0000001f09057819 */ /* 0x000fc600000006ff */
[----:B------:R-:W-:Y:S01]  /*26c0*/  VIADD R4, R0, 0xf0 ;  /* 0x000000f000047836 */ /* 0x000fe20000000000 */
[----:B------:R-:W1:Y:S02]  /*26d0*/  SYNCS.PHASECHK.TRANS64.TRYWAIT P0, [R0+URZ+0xe0], R5 ;  /* 0x0000e005000075a7 */ /* 0x000e6400080011ff */
[----:B-1----:R-:W-:Y:S05]  /*26e0*/  @!P0 BRA `(.L_x_43) ;  /* 0x0000003c008c8947 */ /* 0x002fea0003800000 */
.L_x_111:
[----:B------:R-:W-:Y:S01]  /*26f0*/  ULEA UR5, UR6, UR37, 0x3 ;  /* 0x0000002506057291 */ /* 0x000fe2000f8e18ff */
[----:B------:R-:W-:Y:S02]  /*2700*/  PRMT R4, RZ, 0x654, R4 ;  /* 0x00000654ff047816 */ /* 0x000fe40000000004 */
[----:B-1----:R-:W-:Y:S01]  /*2710*/  SHF.L.U32 R5, R12, 0x1f, RZ ;  /* 0x0000001f0c057819 */ /* 0x002fe200000006ff */
[----:B------:R-:W-:Y:S01]  /*2720*/  UIADD3 UR4, UPT, UPT, UR5, 0x80, URZ ;  /* 0x0000008005047890 */ /* 0x000fe2000fffe0ff */
[----:B------:R1:W-:Y:S05]  /*2730*/  SYNCS.ARRIVE.TRANS64.RED.A1T0 RZ, [R4+URZ], RZ ;  /* 0x000000ff04ff79a7 */ /* 0x0003ea00081004ff */
[----:B------:R-:W-:Y:S01]  /*2740*/  IMAD.U32 R7, RZ, RZ, UR4 ;  /* 0x00000004ff077e24 */ /* 0x000fe2000f8e00ff */
[----:B------:R-:W2:Y:S04]  /*2750*/  SYNCS.PHASECHK.TRANS64.TRYWAIT P0, [UR5+0x90], R5 ;  /* 0x00009005ff0075a7 */ /* 0x000ea80008001105 */
[----:B------:R-:W-:Y:S01]  /*2760*/  PRMT R6, R2, 0x654, R7 ;  /* 0x0000065402067816 */ /* 0x000fe20000000007 */
[----:B-1----:R-:W-:Y:S01]  /*2770*/  @!P2 IMAD.MOV.U32 R4, RZ, RZ, 0x10 ;  /* 0x00000010ff04a424 */ /* 0x002fe200078e00ff */
[----:B--2---:R-:W-:Y:S06]  /*2780*/  @!P0 BRA `(.L_x_44) ;  /* 0x0000003c00788947 */ /* 0x004fec0003800000 */
.L_x_113:
[----:B------:R-:W-:Y:S01]  /*2790*/  ULEA UR4, UR6, UR37, 0x4 ;  /* 0x0000002506047291 */ /* 0x000fe2000f8e20ff */
[----:B------:R-:W-:Y:S01]  /*27a0*/  SEL R3, R6, R3, !P2 ;  /* 0x0000000306037207 */ /* 0x000fe20005000000 */
[----:B------:R-:W-:Y:S01]  /*27b0*/  UIADD3 UR5, UPT, UPT, UR5, 0x80, URZ ;  /* 0x0000008005057890 */ /* 0x000fe2000fffe0ff */
[----:B-1----:R-:W-:Y:S01]  /*27c0*/  LEA R0, R11, UR37, 0x3 ;  /* 0x000000250b007c11 */ /* 0x002fe2000f8e18ff */
[----:B------:R-:W-:Y:S01]  /*27d0*/  UIADD3 UR4, UPT, UPT, UR4, 0x110, URZ ;  /* 0x0000011004047890 */ /* 0x000fe2000fffe0ff */
[----:B------:R-:W-:Y:S01]  /*27e0*/  SHF.L.U32 R5, R10, 0x1f, RZ ;  /* 0x0000001f0a057819 */ /* 0x000fe200000006ff */
[----:B------:R1:W-:Y:S01]  /*27f0*/  @!P2 SYNCS.ARRIVE.TRANS64.RED RZ, [R3+URZ], R4 ;  /* 0x0000000403ffa9a7 */ /* 0x0003e200080004ff */
[----:B------:R-:W-:Y:S01]  /*2800*/  UIADD3 UR6, UPT, UPT, UR6, 0x1, URZ ;  /* 0x0000000106067890 */ /* 0x000fe2000fffe0ff */
[----:B------:R-:W-:-:S03]  /*2810*/  VIADD R8, R8, 0x1 ;  /* 0x0000000108087836 */ /* 0x000fc60000000000 */
[----:B------:R-:W-:Y:S02]  /*2820*/  UISETP.NE.AND UP0, UPT, UR6, 0x2, UPT ;  /* 0x000000020600788c */ /* 0x000fe4000bf05270 */
[----:B------:R-:W-:Y:S06]  /*2830*/  UGETNEXTWORKID.BROADCAST [UR4], [UR5] ;  /* 0x00000000040073ca */ /* 0x000fec0008000100 */
[----:B------:R-:W-:Y:S01]  /*2840*/  USEL UR4, URZ, 0x1, UP0 ;  /* 0x00000001ff047887 */ /* 0x000fe20008000000 */
[----:B------:R-:W-:Y:S01]  /*2850*/  ISETP.NE.AND P0, PT, R8, 0x2, PT ;  /* 0x000000020800780c */ /* 0x000fe20003f05270 */
[----:B------:R-:W-:Y:S01]  /*2860*/  USEL UR6, UR6, URZ, UP0 ;  /* 0x000000ff06067287 */ /* 0x000fe20008000000 */
[----:B------:R-:W2:Y:S03]  /*2870*/  SYNCS.PHASECHK.TRANS64.TRYWAIT P1, [R0+URZ+0x80], R5 ;  /* 0x00008005000075a7 */ /* 0x000ea600080211ff */
[----:B------:R-:W-:Y:S01]  /*2880*/  LOP3.LUT R12, R12, UR4, RZ, 0x3c, !PT ;  /* 0x000000040c0c7c12 */ /* 0x000fe2000f8e3cff */
[----:B-12---:R-:W-:Y:S07]  /*2890*/  @!P1 BRA `(.L_x_45) ;  /* 0x0000003c004c9947 */ /* 0x006fee0003800000 */
.L_x_114:
[C---:B------:R-:W-:Y:S01]  /*28a0*/  LEA R4, R11.reuse, UR37, 0x4 ;  /* 0x000000250b047c11 */ /* 0x040fe2000f8e20ff */
[----:B-1----:R-:W-:Y:S01]  /*28b0*/  VIADD R0, R0, 0x90 ;  /* 0x0000009000007836 */ /* 0x002fe20000000000 */
[----:B------:R-:W-:Y:S01]  /*28c0*/  SEL R8, R8, RZ, P0 ;  /* 0x000000ff08087207 */ /* 0x000fe20000000000 */
[----:B------:R-:W-:-:S03]  /*28d0*/  VIADD R11, R11, 0x1 ;  /* 0x000000010b0b7836 */ /* 0x000fc60000000000 */
[----:B------:R-:W1:Y:S01]  /*28e0*/  LDS.128 R4, [R4+0x110] ;  /* 0x0001100004047984 */ /* 0x000e620000000c00 */
[----:B------:R-:W-:Y:S02]  /*28f0*/  PRMT R0, RZ, 0x654, R0 ;  /* 0x00000654ff007816 */ /* 0x000fe40000000000 */
[C---:B------:R-:W-:Y:S01]  /*2900*/  ISETP.NE.AND P1, PT, R11.reuse, 0x2, PT ;  /* 0x000000020b00780c */ /* 0x040fe20003f25270 */
[----:B------:R-:W-:Y:S01]  /*2910*/  @!PT LDS RZ, [RZ] ;  /* 0x00000000fffff984 */ /* 0x000fe20000000800 */
[----:B------:R-:W-:Y:S01]  /*2920*/  @!PT LDS RZ, [RZ] ;  /* 0x00000000fffff984 */ /* 0x000fe20000000800 */
[----:B------:R-:W-:Y:S01]  /*2930*/  @!PT LDS RZ, [RZ] ;  /* 0x00000000fffff984 */ /* 0x000fe20000000800 */
[----:B------:R-:W-:Y:S01]  /*2940*/  @!PT LDS RZ, [RZ] ;  /* 0x00000000fffff984 */ /* 0x000fe20000000800 */
[----:B------:R2:W-:Y:S06]  /*2950*/  MEMBAR.ALL.CTA ;  /* 0x0000000000007992 */ /* 0x0005ec0000008000 */
[----:B--2---:R-:W2:Y:S01]  /*2960*/  FENCE.VIEW.ASYNC.S ;  /* 0x00000000000073c6 */ /* 0x004ea20000000000 */
[----:B------:R-:W-:Y:S01]  /*2970*/  SEL R11, R11, RZ, P1 ;  /* 0x000000ff0b0b7207 */ /* 0x000fe20000800000 */
[----:B--2---:R2:W-:Y:S01]  /*2980*/  SYNCS.ARRIVE.TRANS64.RED.A1T0 RZ, [R0+URZ], RZ ;  /* 0x000000ff00ff79a7 */ /* 0x0045e200081004ff */
[----:B-1----:R-:W-:-:S02]  /*2990*/  LOP3.LUT P3, RZ, R6, 0x1, RZ, 0xc0, !PT ;  /* 0x0000000106ff7812 */ /* 0x002fc4000786c0ff */
[----:B------:R-:W-:-:S04]  /*29a0*/  SEL R5, RZ, 0x1, P1 ;  /* 0x00000001ff057807 */ /* 0x000fc80000800000 */
[----:B------:R-:W-:Y:S02]  /*29b0*/  LOP3.LUT R10, R10, R5, RZ, 0x3c, !PT ;  /* 0x000000050a0a7212 */ /* 0x000fe400078e3cff */
[----:B--2---:R-:W-:-:S04]  /*29c0*/  SEL R0, RZ, 0x1, P0 ;  /* 0x00000001ff007807 */ /* 0x004fc80000000000 */
[----:B------:R-:W-:Y:S01]  /*29d0*/  LOP3.LUT R9, R9, R0, RZ, 0x3c, !PT ;  /* 0x0000000009097212 */ /* 0x000fe200078e3cff */
[----:B------:R-:W-:Y:S06]  /*29e0*/  @P3 BRA `(.L_x_46) ;  /* 0xfffffffc002c3947 */ /* 0x000fec000383ffff */
[----:B------:R-:W-:Y:S01]  /*29f0*/  ULEA UR5, UR6, UR37, 0x3 ;  /* 0x0000002506057291 */ /* 0x000fe2000f8e18ff */
[----:B------:R-:W-:-:S08]  /*2a00*/  SHF.L.U32 R3, R12, 0x1f, RZ ;  /* 0x0000001f0c037819 */ /* 0x000fd000000006ff */
[----:B------:R-:W1:Y:S02]  /*2a10*/  SYNCS.PHASECHK.TRANS64 P0, [UR5+0x90], R3 ;  /* 0x00009003ff0075a7 */ /* 0x000e640008001005 */
[----:B-1----:R-:W-:Y:S05]  /*2a20*/  @P0 BRA `(.L_x_47) ;  /* 0x0000000000080947 */ /* 0x002fea0003800000 */
[----:B------:R-:W1:Y:S02]  /*2a30*/  SYNCS.PHASECHK.TRANS64.TRYWAIT P0, [UR5+0x90], R3 ;  /* 0x00009003ff0075a7 */ /* 0x000e640008001105 */
[----:B-1----:R-:W-:Y:S05]  /*2a40*/  @!P0 BRA `(.L_x_48) ;  /* 0x0000003800f48947 */ /* 0x002fea0003800000 */
.L_x_47:
[----:B------:R-:W-:-:S04]  /*2a50*/  UIADD3 UR4, UPT, UPT, UR6, 0x1, URZ ;  /* 0x0000000106047890 */ /* 0x000fc8000fffe0ff */
[----:B------:R-:W-:-:S04]  /*2a60*/  UISETP.NE.AND UP0, UPT, UR4, 0x2, UPT ;  /* 0x000000020400788c */ /* 0x000fc8000bf05270 */
[----:B------:R-:W-:Y:S02]  /*2a70*/  USEL UR7, URZ, 0x1, UP0 ;  /* 0x00000001ff077887 */ /* 0x000fe40008000000 */
[----:B------:R-:W-:-:S04]  /*2a80*/  USEL UR4, UR4, URZ, UP0 ;  /* 0x000000ff04047287 */ /* 0x000fc80008000000 */
[----:B------:R-:W-:Y:S01]  /*2a90*/  ULEA UR4, UR4, UR37, 0x3 ;  /* 0x0000002504047291 */ /* 0x000fe2000f8e18ff */
[----:B-1----:R-:W-:-:S04]  /*2aa0*/  LOP3.LUT R3, R12, UR7, RZ, 0x3c, !PT ;  /* 0x000000070c037c12 */ /* 0x002fc8000f8e3cff */
[----:B------:R-:W-:-:S04]  /*2ab0*/  SHF.L.U32 R0, R3, 0x1f, RZ ;  /* 0x0000001f03007819 */ /* 0x000fc800000006ff */
[----:B------:R-:W1:Y:S02]  /*2ac0*/  SYNCS.PHASECHK.TRANS64 P0, [UR4+0x90], R0 ;  /* 0x00009000ff0075a7 */ /* 0x000e640008001004 */
[----:B-1----:R-:W-:Y:S05]  /*2ad0*/  @P0 EXIT ;  /* 0x000000000000094d */ /* 0x002fea0003800000 */
[----:B------:R-:W-:Y:S02]  /*2ae0*/  SHF.L.U32 R3, R3, 0x1f, RZ ;  /* 0x0000001f03037819 */ /* 0x000fe400000006ff */
[----:B------:R-:W-:-:S07]  /*2af0*/  MOV R0, UR4 ;  /* 0x0000000400007c02 */ /* 0x000fce0008000f00 */
.L_x_49:
[----:B-1----:R1:W2:Y:S02]  /*2b00*/  SYNCS.PHASECHK.TRANS64.TRYWAIT P0, [R0+URZ+0x90], R3 ;  /* 0x00009003000075a7 */ /* 0x0022a400080011ff */
[----:B--2---:R-:W-:Y:S05]  /*2b10*/  @!P0 NANOSLEEP.SYNCS 0x989680 ;  /* 0x009896800000895d */ /* 0x004fea0003900000 */
[----:B------:R-:W2:Y:S02]  /*2b20*/  @!P0 SYNCS.PHASECHK.TRANS64 P0, [R0+URZ+0x90], R3 ;  /* 0x00009003000085a7 */ /* 0x000ea400080010ff */
[----:B--2---:R-:W-:Y:S05]  /*2b30*/  @P0 EXIT ;  /* 0x000000000000094d */ /* 0x004fea0003800000 */
[----:B------:R-:W-:Y:S05]  /*2b40*/  BRA `(.L_x_49) ;  /* 0xfffffffc00ec7947 */ /* 0x000fea000383ffff */
.L_x_42:
[----:B------:R-:W-:-:S09]  /*2b50*/  UISETP.NE.AND UP1, UPT, UR8, URZ, UPT ;  /* 0x000000ff0800728c */ /* 0x000fd2000bf25270 */
[----:B------:R-:W-:Y:S05]  /*2b60*/  BRA.U UP1, `(.L_x_50) ;  /* 0x0000000d01787547 */ /* 0x000fea000b800000 */
[----:B------:R-:W-:Y:S01]  /*2b70*/  UMOV UR4, 0x40 ;  /* 0x0000004000047882 */ /* 0x000fe20000000000 */
[----:B------:R-:W-:Y:S01]  /*2b80*/  NOP ;  /* 0x0000000000007918 */ /* 0x000fe20000000000 */
[----:B------:R-:W-:Y:S01]  /*2b90*/  ULEA UR4, UR37, UR4, 0x18 ;  /* 0x0000000425047291 */ /* 0x000fe2000f8ec0ff */
[----:B------:R-:W-:Y:S02]  /*2ba0*/  UMOV UR5, 0x400 ;  /* 0x0000040000057882 */ /* 0x000fe40000000000 */
[----:B------:R-:W-:-:S06]  /*2bb0*/  ULEA UR37, UR37, UR5, 0x18 ;  /* 0x0000000525257291 */ /* 0x000fcc000f8ec0ff */
[----:B------:R-:W1:Y:S02]  /*2bc0*/  LDS.U8 R0, [UR4+0x1c] ;  /* 0x00001c04ff007984 */ /* 0x000e640008000000 */
[----:B-1----:R-:W-:-:S13]  /*2bd0*/  ISETP.NE.AND P0, PT, R0, RZ, PT ;  /* 0x000000ff0000720c */ /* 0x002fda0003f05270 */
[----:B------:R-:W-:Y:S05]  /*2be0*/  @P0 BRA `(.L_x_51) ;  /* 0x0000000000580947 */ /* 0x000fea0003800000 */
[----:B------:R-:W-:-:S13]  /*2bf0*/  ELECT P0, URZ, PT ;  /* 0x0000000000ff782f */ /* 0x000fda0003800000 */
[----:B------:R-:W-:Y:S05]  /*2c00*/  @!P0 BRA `(.L_x_52) ;  /* 0x0000000000608947 */ /* 0x000fea0003800000 */
[----:B------:R-:W-:Y:S01]  /*2c10*/  UMOV UR5, 0x10 ;  /* 0x0000001000057882 */ /* 0x000fe20000000000 */
[----:B------:R-:W-:Y:S01]  /*2c20*/  HFMA2 R0, -RZ, RZ, 0, 5.9604644775390625e-08 ;  /* 0x00000001ff007431 */ /* 0x000fe200000001ff */
[----:B------:R-:W-:-:S03]  /*2c30*/  MOV R2, 0xffff ;  /* 0x0000ffff00027802 */ /* 0x000fc60000000f00 */
[----:B------:R-:W-:Y:S04]  /*2c40*/  DEPBAR.LE SB1, 0x36 ;  /* 0x00009d800000791a */ /* 0x000fe80000000000 */
[----:B------:R-:W1:Y:S02]  /*2c50*/  UTCATOMSWS.FIND_AND_SET.ALIGN UP0, UR5, UR5 ;  /* 0x00000005000575e3 */ /* 0x000e640008000800 */
[----:B-1----:R-:W-:Y:S01]  /*2c60*/  MOV R3, UR5 ;  /* 0x0000000500037c02 */ /* 0x002fe20008000f00 */
[----:B------:R-:W-:Y:S06]  /*2c70*/  BRA.U UP0, `(.L_x_53) ;  /* 0x0000000100187547 */ /* 0x000fec000b800000 */
.L_x_54:
[----:B------:R-:W-:Y:S05]  /*2c80*/  NANOSLEEP 0x64 ;  /* 0x000000640000795d */ /* 0x000fea0003800000 */
[----:B------:R-:W-:-:S05]  /*2c90*/  UMOV UR5, 0x10 ;  /* 0x0000001000057882 */ /* 0x000fca0000000000 */
[----:B------:R-:W-:Y:S04]  /*2ca0*/  DEPBAR.LE SB1, 0x36 ;  /* 0x00009d800000791a */ /* 0x000fe80000000000 */
[----:B------:R-:W1:Y:S02]  /*2cb0*/  UTCATOMSWS.FIND_AND_SET.ALIGN UP0, UR5, UR5 ;  /* 0x00000005000575e3 */ /* 0x000e640008000800 */
[----:B-1----:R-:W-:Y:S01]  /*2cc0*/  MOV R3, UR5 ;  /* 0x0000000500037c02 */ /* 0x002fe20008000f00 */
[----:B------:R-:W-:Y:S05]  /*2cd0*/  BRA.U !UP0, `(.L_x_54) ;  /* 0xfffffffd08e87547 */ /* 0x000fea000b83ffff */
.L_x_53:
[-C--:B------:R-:W-:Y:S02]  /*2ce0*/  SHF.L.U32 R2, R2, R3.reuse, RZ ;  /* 0x0000000302027219 */ /* 0x080fe400000006ff */
[----:B------:R-:W-:Y:S01]  /*2cf0*/  SHF.L.U32 R0, R0, R3, RZ ;  /* 0x0000000300007219 */ /* 0x000fe200000006ff */
[----:B------:R-:W-:Y:S02]  /*2d00*/  IMAD.SHL.U32 R3, R3, 0x20, RZ ;  /* 0x0000002003037824 */ /* 0x000fe400078e00ff */
[----:B------:R1:W-:Y:S04]  /*2d10*/  ATOMS.OR RZ, [UR4+0x14], R2 ;  /* 0x00001402ffff798c */ /* 0x0003e8000b000004 */
[----:B------:R1:W-:Y:S04]  /*2d20*/  ATOMS.OR RZ, [UR4+0x18], R0 ;  /* 0x00001800ffff798c */ /* 0x0003e8000b000004 */
[----:B------:R1:W-:Y:S01]  /*2d30*/  STS [UR37+0x130], R3 ;  /* 0x00013003ff007988 */ /* 0x0003e20008000825 */
[----:B------:R-:W-:Y:S05]  /*2d40*/  BRA `(.L_x_52) ;  /* 0x0000000000107947 */ /* 0x000fea0003800000 */
.L_x_51:
[----:B------:R-:W-:Y:S02]  /*2d50*/  MOV R0, 0xffffffff ;  /* 0xffffffff00007802 */ /* 0x000fe40000000f00 */
[----:B------:R-:W-:-:S03]  /*2d60*/  MOV R2, 0x2d90 ;  /* 0x00002d9000027802 */ /* 0x000fc60000000f00 */
[----:B------:R1:W-:Y:S04]  /*2d70*/  STS [UR37+0x130], R0 ;  /* 0x00013000ff007988 */ /* 0x0003e80008000825 */
[----:B-1-3-5:R-:W-:Y:S05]  /*2d80*/  CALL.REL.NOINC `($__internal_1_$__cuda_sm10x_tcgen05_guardrail_trap_phase_invalid_during_alloc) ;  /* 0x0000003c00707944 */ /* 0x02afea0003c00000 */
.L_x_52:
[----:B------:R-:W-:Y:S05]  /*2d90*/  WARPSYNC.ALL ;  /* 0x0000000000007948 */ /* 0x000fea0003800000 */
[----:B------:R-:W2:Y:S01]  /*2da0*/  S2UR UR6, SR_CgaCtaId ;  /* 0x00000000000679c3 */ /* 0x000ea20000008800 */
[----:B------:R-:W-:Y:S01]  /*2db0*/  UMOV UR4, 0x400 ;  /* 0x0000040000047882 */ /* 0x000fe20000000000 */
[----:B------:R-:W-:-:S06]  /*2dc0*/  NOP ;  /* 0x0000000000007918 */ /* 0x000fcc0000000000 */
[----:B------:R-:W-:Y:S06]  /*2dd0*/  BAR.ARV 0x6, 0xa0 ;  /* 0x0182800000007b1d */ /* 0x000fec0000002000 */
[----:B------:R-:W4:Y:S01]  /*2de0*/  LDCU UR7, c[0x0][0x38c] ;  /* 0x00007180ff0777ac */ /* 0x000f220008000800 */
[----:B------:R-:W-:Y:S01]  /*2df0*/  IMAD.MOV.U32 R11, RZ, RZ, 0x1 ;  /* 0x00000001ff0b7424 */ /* 0x000fe200078e00ff */
[----:B------:R-:W-:Y:S01]  /*2e00*/  CS2R R8, SRZ ;  /* 0x0000000000087805 */ /* 0x000fe2000001ff00 */
[----:B------:R-:W-:Y:S01]  /*2e10*/  IMAD.MOV.U32 R10, RZ, RZ, RZ ;  /* 0x000000ffff0a7224 */ /* 0x000fe200078e00ff */
[----:B------:R-:W-:Y:S01]  /*2e20*/  UMOV UR18, URZ ;  /* 0x000000ff00127c82 */ /* 0x000fe20008000000 */
[----:B------:R-:W-:Y:S01]  /*2e30*/  UMOV UR17, URZ ;  /* 0x000000ff00117c82 */ /* 0x000fe20008000000 */
[----:B------:R-:W-:Y:S01]  /*2e40*/  UMOV UR20, 0x0 ;  /* 0x0000000000147882 */ /* 0x000fe20000000000 */
[----:B------:R-:W-:Y:S01]  /*2e50*/  UMOV UR21, 0x41004a0 ;  /* 0x041004a000157882 */ /* 0x000fe20000000000 */
[----:B--2---:R-:W-:Y:S01]  /*2e60*/  ULEA UR6, UR6, UR4, 0x18 ;  /* 0x0000000406067291 */ /* 0x004fe2000f8ec0ff */
[----:B------:R-:W2:Y:S03]  /*2e70*/  LDCU UR4, c[0x0][0x38c] ;  /* 0x00007180ff0477ac */ /* 0x000ea60008000800 */
[----:B------:R-:W-:-:S02]  /*2e80*/  UIADD3 UR11, UPT, UPT, UR6, 0x2400, URZ ;  /* 0x00002400060b7890 */ /* 0x000fc4000fffe0ff */
[----:B----4-:R-:W-:-:S03]  /*2e90*/  UIADD3 UR7, UPT, UPT, UR7, 0x1f, URZ ;  /* 0x0000001f07077890 */ /* 0x010fc6000fffe0ff */
[----:B-1----:R-:W1:Y:S01]  /*2ea0*/  LDS R0, [UR6+0x130] ;  /* 0x00013006ff007984 */ /* 0x002e620008000800 */
[----:B------:R-:W-:Y:S02]  /*2eb0*/  UIADD3 UR12, UPT, UPT, UR6, 0x5400, URZ ;  /* 0x00005400060c7890 */ /* 0x000fe4000fffe0ff */
[----:B------:R-:W-:Y:S02]  /*2ec0*/  USHF.R.S32.HI UR5, URZ, 0x1f, UR7 ;  /* 0x0000001fff057899 */ /* 0x000fe40008011407 */
[----:B------:R-:W-:Y:S02]  /*2ed0*/  USHF.R.U32.HI UR11, URZ, 0x4, UR11 ;  /* 0x00000004ff0b7899 */ /* 0x000fe4000801160b */
[----:B------:R-:W-:Y:S02]  /*2ee0*/  ULEA.HI UR5, UR5, UR7, URZ, 0x5 ;  /* 0x0000000705057291 */ /* 0x000fe4000f8f28ff */
[----:B------:R-:W-:Y:S02]  /*2ef0*/  USHF.R.U32.HI UR12, URZ, 0x4, UR12 ;  /* 0x00000004ff0c7899 */ /* 0x000fe4000801160c */
[----:B------:R-:W-:-:S02]  /*2f00*/  USHF.R.S32.HI UR5, URZ, 0x5, UR5 ;  /* 0x00000005ff057899 */ /* 0x000fc40008011405 */
[----:B------:R-:W-:Y:S02]  /*2f10*/  ULOP3.LUT UR11, UR11, 0x3fff, URZ, 0xc0, !UPT ;  /* 0x00003fff0b0b7892 */ /* 0x000fe4000f8ec0ff */
[----:B------:R-:W-:Y:S02]  /*2f20*/  UISETP.LT.AND UP0, UPT, UR5, 0x1, UPT ;  /* 0x000000010500788c */ /* 0x000fe4000bf01270 */
[----:B------:R-:W-:Y:S02]  /*2f30*/  ULOP3.LUT UR12, UR12, 0x3fff, URZ, 0xc0, !UPT ;  /* 0x00003fff0c0c7892 */ /* 0x000fe4000f8ec0ff */
[----:B------:R-:W-:Y:S02]  /*2f40*/  USEL UR10, UR5, 0x1, !UP0 ;  /* 0x00000001050a7887 */ /* 0x000fe4000c000000 */
[----:B------:R-:W-:Y:S02]  /*2f50*/  ULOP3.LUT UR11, UR11, 0x10000, URZ, 0xfc, !UPT ;  /* 0x000100000b0b7892 */ /* 0x000fe4000f8efcff */
[----:B------:R-:W-:-:S02]  /*2f60*/  ULOP3.LUT UR12, UR12, 0x10000, URZ, 0xfc, !UPT ;  /* 0x000100000c0c7892 */ /* 0x000fc4000f8efcff */
[----:B------:R-:W-:Y:S02]  /*2f70*/  UIADD3 UR10, UPT, UPT, -UR10, URZ, URZ ;  /* 0x000000ff0a0a7290 */ /* 0x000fe4000fffe1ff */
[----:B--2---:R-:W-:Y:S01]  /*2f80*/  UISETP.GE.AND UP3, UPT, UR4, 0x1, UPT ;  /* 0x000000010400788c */ /* 0x004fe2000bf66270 */
[----:B-1----:R-:W-:-:S15]  /*2f90*/  R2UR UR19, R0 ;  /* 0x00000000001372ca */ /* 0x002fde00000e0000 */
.L_x_61:
[----:B------:R-:W-:Y:S02]  /*2fa0*/  LEA R0, R10, UR6, 0x3 ;  /* 0x000000060a007c11 */ /* 0x000fe4000f8e18ff */
[----:B------:R-:W-:Y:S02]  /*2fb0*/  SHF.L.U32 R5, R9, 0x1f, RZ ;  /* 0x0000001f09057819 */ /* 0x000fe400000006ff */
[----:B------:R-:W-:Y:S01]  /*2fc0*/  PLOP3.LUT P0, PT, PT, PT, UP3, 0x80, 0x8 ;  /* 0x000000000008781c */ /* 0x000fe20003f0f038 */
[----:B------:R-:W-:Y:S01]  /*2fd0*/  VIADD R3, R0, 0x90 ;  /* 0x0000009000037836 */ /* 0x000fe20000000000 */
[----:B-1----:R-:W1:Y:S02]  /*2fe0*/  SYNCS.PHASECHK.TRANS64.TRYWAIT P1, [R0+URZ+0x80], R5 ;  /* 0x00008005000075a7 */ /* 0x002e6400080211ff */
[----:B-1--4-:R-:W-:Y:S09]  /*2ff0*/  @!P1 BRA `(.L_x_55) ;  /* 0x0000003400a09947 */ /* 0x012ff20003800000 */
.L_x_116:
[----:B------:R-:W-:Y:S01]  /*3000*/  LEA R4, R10, UR6, 0x4 ;  /* 0x000000060a047c11 */ /* 0x000fe2000f8e20ff */
[----:B------:R-:W-:Y:S01]  /*3010*/  @UP3 ULEA UR4, UR17, UR6, 0x3 ;  /* 0x0000000611043291 */ /* 0x000fe2000f8e18ff */
[----:B------:R-:W-:Y:S01]  /*3020*/  PLOP3.LUT P2, PT, PT, PT, PT, 0x80, 0x8 ;  /* 0x000000000008781c */ /* 0x000fe20003f4f070 */
[----:B------:R-:W-:Y:S01]  /*3030*/  ULEA UR9, UR18, UR6, 0x3 ;  /* 0x0000000612097291 */ /* 0x000fe2000f8e18ff */
[----:B------:R-:W-:Y:S02]  /*3040*/  PRMT R3, RZ, 0x654, R3 ;  /* 0x00000654ff037816 */ /* 0x000fe40000000003 */
[----:B-1----:R-:W1:Y:S01]  /*3050*/  LDS.128 R4, [R4+0x110] ;  /* 0x0001100004047984 */ /* 0x002e620000000c00 */
[----:B------:R-:W-:Y:S02]  /*3060*/  @P0 SHF.L.U32 R2, R8, 0x1f, RZ ;  /* 0x0000001f08020819 */ /* 0x000fe400000006ff */
[----:B------:R-:W-:Y:S01]  /*3070*/  SHF.L.U32 R0, R11, 0x1f, RZ ;  /* 0x0000001f0b007819 */ /* 0x000fe200000006ff */
[----:B------:R-:W-:Y:S01]  /*3080*/  @!PT LDS RZ, [RZ] ;  /* 0x00000000fffff984 */ /* 0x000fe20000000800 */
[----:B------:R-:W-:Y:S01]  /*3090*/  @!PT LDS RZ, [RZ] ;  /* 0x00000000fffff984 */ /* 0x000fe20000000800 */
[----:B------:R-:W-:Y:S01]  /*30a0*/  @!PT LDS RZ, [RZ] ;  /* 0x00000000fffff984 */ /* 0x000fe20000000800 */
[----:B------:R-:W-:Y:S01]  /*30b0*/  @!PT LDS RZ, [RZ] ;  /* 0x00000000fffff984 */ /* 0x000fe20000000800 */
[----:B------:R2:W-:Y:S06]  /*30c0*/  MEMBAR.ALL.CTA ;  /* 0x0000000000007992 */ /* 0x0005ec0000008000 */
[----:B--2---:R-:W2:Y:S02]  /*30d0*/  FENCE.VIEW.ASYNC.S ;  /* 0x00000000000073c6 */ /* 0x004ea40000000000 */
[----:B--2---:R2:W-:Y:S01]  /*30e0*/  SYNCS.ARRIVE.TRANS64.RED.A1T0 RZ, [R3+URZ], RZ ;  /* 0x000000ff03ff79a7 */ /* 0x0045e200081004ff */
[----:B------:R2:W4:Y:S01]  /*30f0*/  @P0 SYNCS.PHASECHK.TRANS64.TRYWAIT P2, [UR4], R2 ;  /* 0x00000002ff0005a7 */ /* 0x0005220008041104 */
[----:B-1----:R-:W-:Y:S01]  /*3100*/  LOP3.LUT P1, RZ, R6, 0x1, RZ, 0xc0, !PT ;  /* 0x0000000106ff7812 */ /* 0x002fe2000782c0ff */
[----:B------:R-:W1:Y:S02]  /*3110*/  SYNCS.PHASECHK.TRANS64.TRYWAIT P0, [UR9+0xc0], R0 ;  /* 0x0000c000ff0075a7 */ /* 0x000e640008001109 */
[----:B-12-4-:R-:W-:Y:S10]  /*3120*/  @!P0 BRA `(.L_x_56) ;  /* 0x0000003400688947 */ /* 0x016ff40003800000 */
.L_x_118:
[----:B------:R-:W-:Y:S01]  /*3130*/  IADD3 R10, PT, PT, R10, 0x1, RZ ;  /* 0x000000010a0a7810 */ /* 0x000fe20007ffe0ff */
[----:B------:R-:W-:Y:S06]  /*3140*/  BRA.U !UP3, `(.L_x_57) ;  /* 0x000000010ba07547 */ /* 0x000fec000b800000 */
[----:B------:R-:W-:Y:S02]  /*3150*/  ULEA.HI UR8, UR18, UR18, URZ, 0x1 ;  /* 0x0000001212087291 */ /* 0x000fe4000f8f08ff */
[----:B------:R-:W-:Y:S02]  /*3160*/  UPLOP3.LUT UP4, UPT, UPT, UPT, UPT, 0x40, 0x4 ;  /* 0x000000000004789c */ /* 0x000fe40003f8e870 */
[----:B------:R-:W-:Y:S02]  /*3170*/  USHF.L.U32 UR4, UR8, 0x5, URZ ;  /* 0x0000000508047899 */ /* 0x000fe400080006ff */
[----:B------:R-:W-:Y:S02]  /*3180*/  ULOP3.LUT UR8, UR8, 0xffe, URZ, 0xc0, !UPT ;  /* 0x00000ffe08087892 */ /* 0x000fe4000f8ec0ff */
[----:B------:R-:W-:Y:S02]  /*3190*/  ULOP3.LUT UR4, UR4, 0xffffffc0, URZ, 0xc0, !UPT ;  /* 0xffffffc004047892 */ /* 0x000fe4000f8ec0ff */
[----:B------:R-:W-:-:S02]  /*31a0*/  UIADD3 UR8, UPT, UPT, -UR8, UR18, URZ ;  /* 0x0000001208087290 */ /* 0x000fc4000fffe1ff */
[----:B------:R-:W-:Y:S01]  /*31b0*/  UIADD3 UR4, UPT, UPT, UR19, UR4, URZ ;  /* 0x0000000413047290 */ /* 0x000fe2000fffe0ff */
[----:B------:R-:W-:Y:S01]  /*31c0*/  UMOV UR16, UR10 ;  /* 0x0000000a00107c82 */ /* 0x000fe20008000000 */
[----:B------:R-:W-:Y:S02]  /*31d0*/  UMOV UR15, UR5 ;  /* 0x00000005000f7c82 */ /* 0x000fe40008000000 */
[----:B------:R-:W-:Y:S01]  /*31e0*/  ULEA UR8, UR8, UR4, 0x14 ;  /* 0x0000000408087291 */ /* 0x000fe2000f8ea0ff */
[----:B------:R-:W-:-:S11]  /*31f0*/  UMOV UR14, UR17 ;  /* 0x00000011000e7c82 */ /* 0x000fd60008000000 */
.L_x_60:
[----:B------:R-:W-:Y:S02]  /*3200*/  UIADD3 UR16, UPT, UPT, UR16, 0x1, URZ ;  /* 0x0000000110107890 */ /* 0x000fe4000fffe0ff */
[----:B--2---:R-:W-:Y:S02]  /*3210*/  ULEA UR7, UR14, UR6, 0x3 ;  /* 0x000000060e077291 */ /* 0x004fe4000f8e18ff */
[----:B------:R-:W-:Y:S01]  /*3220*/  UISETP.NE.AND UP0, UPT, UR16, URZ, UPT ;  /* 0x000000ff1000728c */ /* 0x000fe2000bf05270 */
[----:B----4-:R-:W-:Y:S10]  /*3230*/  @P2 BRA `(.L_x_58) ;  /* 0x00000000000c2947 */ /* 0x010ff40003800000 */
[----:B-1----:R-:W-:Y:S04]  /*3240*/  SHF.L.U32 R3, R8, 0x1f, RZ ;  /* 0x0000001f08037819 */ /* 0x002fe800000006ff */
[----:B------:R-:W1:Y:S02]  /*3250*/  SYNCS.PHASECHK.TRANS64.TRYWAIT P0, [UR7], R3 ;  /* 0x00000003ff0075a7 */ /* 0x000e640008001107 */
[----:B-1----:R-:W-:Y:S05]  /*3260*/  @!P0 BRA `(.L_x_59) ;  /* 0x0000003400308947 */ /* 0x002fea0003800000 */
.L_x_58:
[----:B------:R-:W-:Y:S01]  /*3270*/  UISETP.NE.AND UP1, UPT, UR15, 0x1, UPT ;  /* 0x000000010f00788c */ /* 0x000fe2000bf25270 */
[----:B------:R-:W-:Y:S01]  /*3280*/  PLOP3.LUT P2, PT, PT, PT, PT, 0x80, 0x8 ;  /* 0x000000000008781c */ /* 0x000fe20003f4f070 */
[----:B------:R-:W-:Y:S02]  /*3290*/  UIADD3 UR17, UPT, UPT, UR14, 0x1, URZ ;  /* 0x000000010e117890 */ /* 0x000fe4000fffe0ff */
[----:B------:R-:W-:Y:S02]  /*32a0*/  ULEA UR22, UR14, UR12, 0x7 ;  /* 0x0000000c0e167291 */ /* 0x000fe4000f8e38ff */
[----:B------:R-:W-:Y:S01]  /*32b0*/  UISETP.NE.AND UP2, UPT, UR17, 0x6, UPT ;  /* 0x000000061100788c */ /* 0x000fe2000bf45270 */
[----:B------:R-:W-:Y:S01]  /*32c0*/  PLOP3.LUT P0, PT, PT, PT, UP1, 0x80, 0x8 ;  /* 0x000000000008781c */ /* 0x000fe20003f0f018 */
[----:B------:R-:W-:Y:S02]  /*32d0*/  ULEA UR24, UR14, UR11, 0x7 ;  /* 0x0000000b0e187291 */ /* 0x000fe4000f8e38ff */
[----:B------:R-:W-:Y:S02]  /*32e0*/  USEL UR13, URZ, 0x1, UP2 ;  /* 0x00000001ff0d7887 */ /* 0x000fe40009000000 */
[----:B------:R-:W-:Y:S02]  /*32f0*/  USEL UR17, UR17, URZ, UP2 ;  /* 0x000000ff11117287 */ /* 0x000fe40009000000 */
[----:B------:R-:W-:Y:S02]  /*3300*/  UIADD3 UR7, UPT, UPT, UR7, 0x30, URZ ;  /* 0x0000003007077890 */ /* 0x000fe4000fffe0ff */
[----:B------:R-:W-:Y:S01]  /*3310*/  @UP1 ULEA UR4, UR17, UR6, 0x3 ;  /* 0x0000000611041291 */ /* 0x000fe2000f8e18ff */
[----:B------:R-:W-:Y:S01]  /*3320*/  LOP3.LUT R8, R8, UR13, RZ, 0x3c, !PT ;  /* 0x0000000d08087c12 */ /* 0x000fe2000f8e3cff */
[----:B------:R-:W-:Y:S01]  /*3330*/  UMOV UR23, 0xc0004010 ;  /* 0xc000401000177882 */ /* 0x000fe20000000000 */
[----:B------:R-:W-:Y:S01]  /*3340*/  UMOV UR25, 0xc0004010 ;  /* 0xc000401000197882 */ /* 0x000fe20000000000 */
[----:B------:R-:W-:Y:S01]  /*3350*/  UIADD3 UR15, UPT, UPT, UR15, -0x1, URZ ;  /* 0xffffffff0f0f7890 */ /* 0x000fe2000fffe0ff */
[----:B-1----:R-:W-:Y:S01]  /*3360*/  @P0 SHF.L.U32 R0, R8, 0x1f, RZ ;  /* 0x0000001f08000819 */ /* 0x002fe200000006ff */
[----:B------:R-:W-:Y:S03]  /*3370*/  UMOV UR14, UR17 ;  /* 0x00000011000e7c82 */ /* 0x000fe60008000000 */
[----:B------:R2:W4:Y:S01]  /*3380*/  @P0 SYNCS.PHASECHK.TRANS64.TRYWAIT P2, [UR4], R0 ;  /* 0x00000000ff0005a7 */ /* 0x0005220008041104 */
[----:B------:R2:W-:Y:S01]  /*3390*/  UTCIMMA gdesc[UR24], gdesc[UR22], tmem[UR8], tmem[UR20], idesc[UR21], UP4 ;  /* 0x00ff1416180075ea */ /* 0x0005e2000a000108 */
[----:B------:R-:W-:Y:S01]  /*33a0*/  UPLOP3.LUT UP4, UPT, UPT, UPT, UPT, 0x80, 0x8 ;  /* 0x000000000008789c */ /* 0x000fe20003f8f070 */
[----:B------:R2:W-:Y:S01]  /*33b0*/  UTCBAR [UR7], URZ ;  /* 0x000000ff070073e9 */ /* 0x0005e200080000ff */
[----:B------:R-:W-:Y:S09]  /*33c0*/  BRA.U UP0, `(.L_x_60) ;  /* 0xfffffffd008c7547 */ /* 0x000ff2000b83ffff */
.L_x_57:
[----:B------:R-:W-:Y:S01]  /*33d0*/  UIADD3 UR18, UPT, UPT, UR18, 0x1, URZ ;  /* 0x0000000112127890 */ /* 0x000fe2000fffe0ff */
[C---:B------:R-:W-:Y:S01]  /*33e0*/  ISETP.NE.AND P0, PT, R10.reuse, 0x2, PT ;  /* 0x000000020a00780c */ /* 0x040fe20003f05270 */
[----:B------:R-:W-:Y:S02]  /*33f0*/  UIADD3 UR9, UPT, UPT, UR9, 0xa0, URZ ;  /* 0x000000a009097890 */ /* 0x000fe4000fffe0ff */
[----:B------:R-:W-:Y:S01]  /*3400*/  UISETP.NE.AND UP0, UPT, UR18, 0x4, UPT ;  /* 0x000000041200788c */ /* 0x000fe2000bf05270 */
[----:B-12---:R-:W-:Y:S02]  /*3410*/  SEL R0, RZ, 0x1, P0 ;  /* 0x00000001ff007807 */ /* 0x006fe40000000000 */
[----:B------:R-:W-:Y:S01]  /*3420*/  SEL R10, R10, RZ, P0 ;  /* 0x000000ff0a0a7207 */ /* 0x000fe20000000000 */
[----:B------:R-:W-:Y:S01]  /*3430*/  USEL UR4, URZ, 0x1, UP0 ;  /* 0x00000001ff047887 */ /* 0x000fe20008000000 */
[----:B------:R-:W-:Y:S01]  /*3440*/  LOP3.LUT R9, R9, R0, RZ, 0x3c, !PT ;  /* 0x0000000009097212 */ /* 0x000fe200078e3cff */
[----:B------:R-:W-:Y:S01]  /*3450*/  USEL UR18, UR18, URZ, UP0 ;  /* 0x000000ff12127287 */ /* 0x000fe20008000000 */
[----:B------:R1:W-:Y:S03]  /*3460*/  UTCBAR [UR9], URZ ;  /* 0x000000ff090073e9 */ /* 0x0003e600080000ff */
[----:B------:R-:W-:Y:S01]  /*3470*/  LOP3.LUT R11, R11, UR4, RZ, 0x3c, !PT ;  /* 0x000000040b0b7c12 */ /* 0x000fe2000f8e3cff */
[----:B------:R-:W-:Y:S07]  /*3480*/  @P1 BRA `(.L_x_61) ;  /* 0xfffffff800c41947 */ /* 0x000fee000383ffff */
[----:B------:R-:W2:Y:S01]  /*3490*/  S2UR UR4, SR_CgaCtaId ;  /* 0x00000000000479c3 */ /* 0x000ea20000008800 */
[----:B------:R-:W-:Y:S01]  /*34a0*/  ELECT P0, URZ, PT ;  /* 0x0000000000ff782f */ /* 0x000fe20003800000 */
[----:B------:R-:W-:Y:S01]  /*34b0*/  IMAD.MOV.U32 R0, RZ, RZ, 0x1 ;  /* 0x00000001ff007424 */ /* 0x000fe200078e00ff */
[----:B------:R-:W-:Y:S01]  /*34c0*/  UIADD3 UR6, UPT, UPT, UR6, 0xc0, URZ ;  /* 0x000000c006067890 */ /* 0x000fe2000fffe0ff */
[----:B------:R-:W-:Y:S01]  /*34d0*/  SHF.L.U32 R3, R11, 0x1f, RZ ;  /* 0x0000001f0b037819 */ /* 0x000fe200000006ff */
[----:B------:R-:W-:-:S03]  /*34e0*/  UMOV UR5, 0x40 ;  /* 0x0000004000057882 */ /* 0x000fc60000000000 */
[----:B------:R-:W-:Y:S01]  /*34f0*/  UVIRTCOUNT.DEALLOC.SMPOOL 0x80 ;  /* 0x000000800000784c */ /* 0x000fe20000000000 */
[----:B--2---:R-:W-:Y:S02]  /*3500*/  ULEA UR4, UR4, UR5, 0x18 ;  /* 0x0000000504047291 */ /* 0x004fe4000f8ec0ff */
[----:B------:R-:W-:-:S07]  /*3510*/  ULEA UR5, UR18, UR6, 0x3 ;  /* 0x0000000612057291 */ /* 0x000fce000f8e18ff */
[----:B------:R2:W-:Y:S02]  /*3520*/  @P0 STS.U8 [UR4+0x1c], R0 ;  /* 0x00001c00ff000988 */ /* 0x0005e40008000004 */
[----:B------:R-:W3:Y:S02]  /*3530*/  SYNCS.PHASECHK.TRANS64.TRYWAIT P0, [UR5], R3 ;  /* 0x00000003ff0075a7 */ /* 0x000ee40008001105 */
[----:B--23--:R-:W-:Y:S05]  /*3540*/  @!P0 BRA `(.L_x_62) ;  /* 0x0000003000908947 */ /* 0x00cfea0003800000 */
.L_x_121:
[----:B------:R-:W-:-:S04]  /*3550*/  UIADD3 UR7, UPT, UPT, UR18, 0x1, URZ ;  /* 0x0000000112077890 */ /* 0x000fc8000fffe0ff */
[----:B------:R-:W-:-:S04]  /*3560*/  UISETP.NE.AND UP0, UPT, UR7, 0x4, UPT ;  /* 0x000000040700788c */ /* 0x000fc8000bf05270 */
[----:B------:R-:W-:Y:S02]  /*3570*/  USEL UR8, URZ, 0x1, UP0 ;  /* 0x00000001ff087887 */ /* 0x000fe40008000000 */
[----:B------:R-:W-:-:S04]  /*3580*/  USEL UR7, UR7, URZ, UP0 ;  /* 0x000000ff07077287 */ /* 0x000fc80008000000 */
[----:B------:R-:W-:Y:S01]  /*3590*/  ULEA UR5, UR7, UR6, 0x3 ;  /* 0x0000000607057291 */ /* 0x000fe2000f8e18ff */
[----:B------:R-:W-:-:S04]  /*35a0*/  LOP3.LUT R2, R11, UR8, RZ, 0x3c, !PT ;  /* 0x000000080b027c12 */ /* 0x000fc8000f8e3cff */
[----:B--2---:R-:W-:-:S04]  /*35b0*/  SHF.L.U32 R3, R2, 0x1f, RZ ;  /* 0x0000001f02037819 */ /* 0x004fc800000006ff */
[----:B------:R-:W2:Y:S02]  /*35c0*/  SYNCS.PHASECHK.TRANS64.TRYWAIT P0, [UR5], R3 ;  /* 0x00000003ff0075a7 */ /* 0x000ea40008001105 */
[----:B--2---:R-:W-:Y:S05]  /*35d0*/  @!P0 BRA `(.L_x_63) ;  /* 0x0000003000848947 */ /* 0x004fea0003800000 */
.L_x_123:
        /* <DEDUP_REMOVED lines=9> */
.L_x_125:
[----:B------:R-:W-:-:S04]  /*3670*/  UIADD3 UR7, UPT, UPT, UR7, 0x1, URZ ;  /* 0x0000000107077890 */ /* 0x000fc8000fffe0ff */
[----:B------:R-:W-:-:S04]  /*3680*/  UISETP.NE.AND UP0, UPT, UR7, 0x4, UPT ;  /* 0x000000040700788c */ /* 0x000fc8000bf05270 */
[----:B------:R-:W-:Y:S02]  /*3690*/  USEL UR5, URZ, 0x1, UP0 ;  /* 0x00000001ff057887 */ /* 0x000fe40008000000 */
[----:B------:R-:W-:-:S04]  /*36a0*/  USEL UR7, UR7, URZ, UP0 ;  /* 0x000000ff07077287 */ /* 0x000fc80008000000 */
[----:B------:R-:W-:Y:S01]  /*36b0*/  ULEA UR7, UR7, UR6, 0x3 ;  /* 0x0000000607077291 */ /* 0x000fe2000f8e18ff */
[----:B--2---:R-:W-:-:S04]  /*36c0*/  LOP3.LUT R3, R2, UR5, RZ, 0x3c, !PT ;  /* 0x0000000502037c12 */ /* 0x004fc8000f8e3cff */
[----:B------:R-:W-:-:S04]  /*36d0*/  SHF.L.U32 R3, R3, 0x1f, RZ ;  /* 0x0000001f03037819 */ /* 0x000fc800000006ff */
[----:B------:R-:W2:Y:S02]  /*36e0*/  SYNCS.PHASECHK.TRANS64.TRYWAIT P0, [UR7], R3 ;  /* 0x00000003ff0075a7 */ /* 0x000ea40008001107 */
[----:B--2---:R-:W-:Y:S05]  /*36f0*/  @!P0 BRA `(.L_x_65) ;  /* 0x00000030006c8947 */ /* 0x004fea0003800000 */
.L_x_127:
[----:B------:R-:W-:Y:S01]  /*3700*/  NOP ;  /* 0x0000000000007918 */ /* 0x000fe20000000000 */
[----:B--2---:R-:W2:Y:S01]  /*3710*/  LDS R0, [UR4+0x14] ;  /* 0x00001404ff007984 */ /* 0x004ea20008000800 */
[----:B------:R-:W-:Y:S01]  /*3720*/  ULOP3.LUT UR6, UR19, 0xffff, URZ, 0xc0, !UPT ;  /* 0x0000ffff13067892 */ /* 0x000fe2000f8ec0ff */
[----:B------:R-:W-:Y:S01]  /*3730*/  UMOV UR8, 0xffff ;  /* 0x0000ffff00087882 */ /* 0x000fe20000000000 */
[----:B------:R-:W-:Y:S02]  /*3740*/  UMOV UR5, 0x1 ;  /* 0x0000000100057882 */ /* 0x000fe40000000000 */
[----:B------:R-:W-:-:S04]  /*3750*/  USHF.R.U32.HI UR6, URZ, 0x5, UR6 ;  /* 0x00000005ff067899 */ /* 0x000fc80008011606 */
[----:B------:R-:W-:Y:S02]  /*3760*/  USHF.L.U32 UR8, UR8, UR6, URZ ;  /* 0x0000000608087299 */ /* 0x000fe400080006ff */
[----:B------:R-:W-:-:S04]  /*3770*/  USHF.L.U32 UR5, UR5, UR6, URZ ;  /* 0x0000000605057299 */ /* 0x000fc800080006ff */
[----:B--2---:R-:W-:-:S04]  /*3780*/  LOP3.LUT R0, R0, UR8, RZ, 0xc0, !PT ;  /* 0x0000000800007c12 */ /* 0x004fc8000f8ec0ff */
[----:B------:R-:W-:-:S13]  /*3790*/  ISETP.NE.AND P0, PT, R0, UR8, PT ;  /* 0x0000000800007c0c */ /* 0x000fda000bf05270 */
[----:B------:R-:W-:Y:S05]  /*37a0*/  @P0 BRA `(.L_x_66) ;  /* 0x0000000000580947 */ /* 0x000fea0003800000 */
[----:B------:R-:W2:Y:S02]  /*37b0*/  LDS R0, [UR4+0x18] ;  /* 0x00001804ff007984 */ /* 0x000ea40008000800 */
[----:B--2---:R-:W-:-:S04]  /*37c0*/  LOP3.LUT R0, R0, UR5, RZ, 0xc0, !PT ;  /* 0x0000000500007c12 */ /* 0x004fc8000f8ec0ff */
[----:B------:R-:W-:-:S13]  /*37d0*/  ISETP.NE.AND P0, PT, R0, UR5, PT ;  /* 0x0000000500007c0c */ /* 0x000fda000bf05270 */
[----:B------:R-:W-:Y:S05]  /*37e0*/  @P0 BRA `(.L_x_67) ;  /* 0x00000000003c0947 */ /* 0x000fea0003800000 */
[----:B------:R-:W2:Y:S01]  /*37f0*/  S2R R2, SR_LANEID ;  /* 0x0000000000027919 */ /* 0x000ea20000000000 */
[----:B------:R-:W-:Y:S01]  /*3800*/  ULOP3.LUT UR8, URZ, UR8, URZ, 0x33, !UPT ;  /* 0x00000008ff087292 */ /* 0x000fe2000f8e33ff */
[----:B------:R-:W-:Y:S01]  /*3810*/  LOP3.LUT R4, RZ, UR5, RZ, 0x33, !PT ;  /* 0x00000005ff047c12 */ /* 0x000fe2000f8e33ff */
[----:B------:R-:W-:Y:S02]  /*3820*/  VOTEU.ANY UR7, UPT, PT ;  /* 0x0000000000077886 */ /* 0x000fe400038e0100 */
[----:B------:R-:W-:Y:S01]  /*3830*/  UFLO.U32 UR7, UR7 ;  /* 0x00000007000772bd */ /* 0x000fe200080e0000 */
[----:B------:R-:W3:Y:S01]  /*3840*/  REDUX UR5, R4 ;  /* 0x00000000040573c4 */ /* 0x000ee20000000000 */
[----:B------:R-:W-:-:S06]  /*3850*/  IMAD.U32 R0, RZ, RZ, UR8 ;  /* 0x00000008ff007e24 */ /* 0x000fcc000f8e00ff */
[----:B------:R1:W-:Y:S01]  /*3860*/  UTCATOMSWS.AND URZ, UR8 ;  /* 0x0000000800ff79e3 */ /* 0x0003e20008000000 */
[----:B------:R-:W4:Y:S01]  /*3870*/  REDUX UR6, R0 ;  /* 0x00000000000673c4 */ /* 0x000f220000000000 */
[----:B--2---:R-:W-:Y:S01]  /*3880*/  ISETP.EQ.U32.AND P0, PT, R2, UR7, PT ;  /* 0x0000000702007c0c */ /* 0x004fe2000bf02070 */
[----:B---3--:R-:W-:Y:S01]  /*3890*/  IMAD.U32 R2, RZ, RZ, UR5 ;  /* 0x00000005ff027e24 */ /* 0x008fe2000f8e00ff */
[----:B----4-:R-:W-:-:S11]  /*38a0*/  MOV R3, UR6 ;  /* 0x0000000600037c02 */ /* 0x010fd60008000f00 */
[----:B------:R1:W-:Y:S04]  /*38b0*/  @P0 ATOMS.AND RZ, [UR4+0x14], R3 ;  /* 0x00001403ffff098c */ /* 0x0003e8000a800004 */
[----:B------:R1:W-:Y:S01]  /*38c0*/  @P0 ATOMS.AND RZ, [UR4+0x18], R2 ;  /* 0x00001802ffff098c */ /* 0x0003e2000a800004 */
[----:B------:R-:W-:Y:S05]  /*38d0*/  BRA `(.L_x_68) ;  /* 0x0000000000147947 */ /* 0x000fea0003800000 */
.L_x_67:
[----:B------:R-:W-:Y:S02]  /*38e0*/  MOV R2, 0x3900 ;  /* 0x0000390000027802 */ /* 0x000fe40000000f00 */
[----:B-1--45:R-:W-:Y:S05]  /*38f0*/  CALL.REL.NOINC `($__internal_0_$__cuda_sm10x_tcgen05_guardrail_trap_col_being_dealloced_not_returned_by_alloc) ;  /* 0x0000003000887944 */ /* 0x032fea0003c00000 */
[----:B------:R-:W-:Y:S05]  /*3900*/  BRA `(.L_x_68) ;  /* 0x0000000000087947 */ /* 0x000fea0003800000 */
.L_x_66:
[----:B------:R-:W-:Y:S02]  /*3910*/  MOV R2, 0x3930 ;  /* 0x0000393000027802 */ /* 0x000fe40000000f00 */
[----:B-1--45:R-:W-:Y:S05]  /*3920*/  CALL.REL.NOINC `($__internal_2_$__cuda_sm10x_tcgen05_guardrail_trap_unallocated_columns_being_dealloced) ;  /* 0x0000003000947944 */ /* 0x032fea0003c00000 */
.L_x_68:
[----:B------:R-:W-:Y:S01]  /*3930*/  NOP ;  /* 0x0000000000007918 */ /* 0x000fe20000000000 */
[----:B-1----:R-:W-:Y:S05]  /*3940*/  EXIT ;  /* 0x000000000000794d */ /* 0x002fea0003800000 */
.L_x_50:
[----:B------:R-:W-:-:S09]  /*3950*/  UISETP.NE.OR UP2, UPT, UR8, 0x3, !UP2 ;  /* 0x000000030800788c */ /* 0x000fd2000d745670 */
[----:B------:R-:W-:Y:S05]  /*3960*/  BRA.U UP2, `(.L_x_69) ;  /* 0x0000000902c87547 */ /* 0x000fea000b800000 */
[----:B------:R-:W1:Y:S01]  /*3970*/  LDCU.64 UR6, c[0x0][0x888] ;  /* 0x00011100ff0677ac */ /* 0x000e620008000a00 */
[----:B------:R-:W2:Y:S01]  /*3980*/  LDC R0, c[0x0][0xb30] ;  /* 0x0002cc00ff007b82 */ /* 0x000ea20000000800 */
[----:B------:R-:W-:Y:S01]  /*3990*/  IMAD.MOV.U32 R30, RZ, RZ, 0x1 ;  /* 0x00000001ff1e7424 */ /* 0x000fe200078e00ff */
[----:B------:R-:W-:Y:S01]  /*39a0*/  CS2R R28, SRZ ;  /* 0x00000000001c7805 */ /* 0x000fe2000001ff00 */
[----:B------:R-:W4:Y:S01]  /*39b0*/  LDCU.64 UR4, c[0x0][0x890] ;  /* 0x00011200ff0477ac */ /* 0x000f220008000a00 */
[----:B------:R-:W-:Y:S01]  /*39c0*/  IMAD.MOV.U32 R25, RZ, RZ, 0x1000 ;  /* 0x00001000ff197424 */ /* 0x000fe200078e00ff */
[----:B------:R-:W-:-:S03]  /*39d0*/  UMOV UR8, 0x400 ;  /* 0x0000040000087882 */ /* 0x000fc60000000000 */
[----:B------:R-:W3:Y:S01]  /*39e0*/  LDC R19, c[0x0][0x370] ;  /* 0x0000dc00ff137b82 */ /* 0x000ee20000000800 */
[----:B------:R-:W-:-:S07]  /*39f0*/  UPLOP3.LUT UP1, UPT, UPT, UPT, UPT, 0x40, 0x4 ;  /* 0x000000000004789c */ /* 0x000fce0003f2e870 */
[----:B------:R-:W3:Y:S01]  /*3a00*/  LDC R2, c[0x0][0xb0c] ;  /* 0x0002c300ff027b82 */ /* 0x000ee20000000800 */
[----:B-1----:R-:W-:Y:S02]  /*3a10*/  UISETP.NE.U32.AND UP2, UPT, UR6, URZ, UPT ;  /* 0x000000ff0600728c */ /* 0x002fe4000bf45070 */
[----:B------:R-:W-:Y:S02]  /*3a20*/  ULEA UR6, UR37, UR8, 0x18 ;  /* 0x0000000825067291 */ /* 0x000fe4000f8ec0ff */
[----:B------:R-:W-:Y:S02]  /*3a30*/  UISETP.NE.AND.EX UP2, UPT, UR7, URZ, UPT, UP2 ;  /* 0x000000ff0700728c */ /* 0x000fe4000bf45320 */
[----:B------:R-:W-:Y:S01]  /*3a40*/  UIADD3 UR7, UPT, UPT, UR6, 0x60, URZ ;  /* 0x0000006006077890 */ /* 0x000fe2000fffe0ff */
[----:B------:R-:W1:Y:S01]  /*3a50*/  LDC R18, c[0x0][0xb20] ;  /* 0x0002c800ff127b82 */ /* 0x000e620000000800 */
[----:B----4-:R-:W-:Y:S01]  /*3a60*/  UISETP.NE.U32.AND UP3, UPT, UR4, URZ, UPT ;  /* 0x000000ff0400728c */ /* 0x010fe2000bf65070 */
[----:B--2---:R-:W-:Y:S01]  /*3a70*/  ISETP.NE.AND P1, PT, R0, 0x1, PT ;  /* 0x000000010000780c */ /* 0x004fe20003f25270 */
[----:B------:R-:W-:-:S02]  /*3a80*/  UPRMT UR37, UR37, 0x654, UR7 ;  /* 0x0000065425257896 */ /* 0x000fc40008000007 */
[----:B------:R-:W-:-:S03]  /*3a90*/  UISETP.NE.AND.EX UP3, UPT, UR5, URZ, UPT, UP3 ;  /* 0x000000ff0500728c */ /* 0x000fc6000bf65330 */
[----:B------:R-:W2:Y:S08]  /*3aa0*/  LDC.64 R32, c[0x0][0x348] ;  /* 0x0000d200ff207b82 */ /* 0x000eb00000000a00 */
[----:B------:R-:W4:Y:S08]  /*3ab0*/  LDC.64 R16, c[0x0][0xb10] ;  /* 0x0002c400ff107b82 */ /* 0x000f300000000a00 */
[----:B------:R-:W1:Y:S08]  /*3ac0*/  LDC.64 R6, c[0x0][0xb18] ;  /* 0x0002c600ff067b82 */ /* 0x000e700000000a00 */
[----:B------:R-:W1:Y:S08]  /*3ad0*/  LDC.64 R4, c[0x0][0xb28] ;  /* 0x0002ca00ff047b82 */ /* 0x000e700000000a00 */
[----:B---3--:R-:W1:Y:S02]  /*3ae0*/  LDC R24, c[0x0][0x374] ;  /* 0x0000dd00ff187b82 */ /* 0x008e640000000800 */
.L_x_77:
[C---:B------:R-:W-:Y:S02]  /*3af0*/  LEA R0, R29.reuse, UR6, 0x3 ;  /* 0x000000061d007c11 */ /* 0x040fe4000f8e18ff */
[----:B------:R-:W-:Y:S02]  /*3b00*/  SHF.L.U32 R3, R28, 0x1f, RZ ;  /* 0x0000001f1c037819 */ /* 0x000fe400000006ff */
[----:B------:R-:W-:Y:S02]  /*3b10*/  LEA R20, R29, UR6, 0x4 ;  /* 0x000000061d147c11 */ /* 0x000fe4000f8e20ff */
[----:B---3--:R-:W3:Y:S02]  /*3b20*/  SYNCS.PHASECHK.TRANS64.TRYWAIT P0, [R0+URZ+0x80], R3 ;  /* 0x00008003000075a7 */ /* 0x008ee400080011ff */
[----:B---3--:R-:W-:Y:S05]  /*3b30*/  @!P0 BRA `(.L_x_70) ;  /* 0x0000002c00748947 */ /* 0x008fea0003800000 */
.L_x_128:
[----:B------:R-:W-:Y:S01]  /*3b40*/  ISETP.GE.AND P0, PT, R40, 0x1, PT ;  /* 0x000000012800780c */ /* 0x000fe20003f06270 */
[----:B------:R-:W1:Y:S01]  /*3b50*/  LDS.128 R20, [R20+0x110] ;  /* 0x0001100014147984 */ /* 0x000e620000000c00 */
[----:B------:R-:W-:Y:S01]  /*3b60*/  ISETP.NE.U32.AND P4, PT, RZ, UR4, PT ;  /* 0x00000004ff007c0c */ /* 0x000fe2000bf85070 */
[----:B---3--:R-:W-:Y:S01]  /*3b70*/  VIADD R0, R0, 0x90 ;  /* 0x0000009000007836 */ /* 0x008fe20000000000 */
[----:B------:R-:W-:Y:S02]  /*3b80*/  SHF.L.U32 R26, R30, 0x1f, RZ ;  /* 0x0000001f1e1a7819 */ /* 0x000fe400000006ff */
[----:B------:R-:W-:Y:S02]  /*3b90*/  ISETP.NE.AND.EX P4, PT, RZ, UR5, PT, P4 ;  /* 0x00000005ff007c0c */ /* 0x000fe4000bf85340 */
[----:B------:R-:W-:Y:S01]  /*3ba0*/  PRMT R0, RZ, 0x654, R0 ;  /* 0x00000654ff007816 */ /* 0x000fe20000000000 */
[----:B------:R-:W-:Y:S01]  /*3bb0*/  @!PT LDS RZ, [RZ] ;  /* 0x00000000fffff984 */ /* 0x000fe20000000800 */
[----:B------:R-:W-:Y:S01]  /*3bc0*/  @!PT LDS RZ, [RZ] ;  /* 0x00000000fffff984 */ /* 0x000fe20000000800 */
[----:B------:R-:W-:Y:S01]  /*3bd0*/  @!PT LDS RZ, [RZ] ;  /* 0x00000000fffff984 */ /* 0x000fe20000000800 */
[----:B------:R-:W-:Y:S01]  /*3be0*/  @!PT LDS RZ, [RZ] ;  /* 0x00000000fffff984 */ /* 0x000fe20000000800 */
[----:B------:R3:W-:Y:S06]  /*3bf0*/  MEMBAR.ALL.CTA ;  /* 0x0000000000007992 */ /* 0x0007ec0000008000 */
[----:B---3--:R-:W3:Y:S02]  /*3c00*/  FENCE.VIEW.ASYNC.S ;  /* 0x00000000000073c6 */ /* 0x008ee40000000000 */
[----:B---3--:R3:W-:Y:S01]  /*3c10*/  SYNCS.ARRIVE.TRANS64.RED.A1T0 RZ, [R0+URZ], RZ ;  /* 0x000000ff00ff79a7 */ /* 0x0087e200081004ff */
[----:B-1----:R-:W-:Y:S11]  /*3c20*/  LOP3.LUT P3, RZ, R22, 0x1, RZ, 0xc0, !PT ;  /* 0x0000000116ff7812 */ /* 0x002ff6000786c0ff */
[----:B------:R-:W-:Y:S02]  /*3c30*/  @!UPT UIADD3 URZ, UPT, UPT, URZ, URZ, URZ ;  /* 0x000000fffffff290 */ /* 0x000fe4000fffe0ff */
[----:B------:R-:W-:Y:S02]  /*3c40*/  @P3 MOV R13, R20 ;  /* 0x00000014000d3202 */ /* 0x000fe40000000f00 */
[----:B------:R-:W-:Y:S01]  /*3c50*/  @P3 LOP3.LUT R8, R21, 0xffff, RZ, 0xc0, !PT ;  /* 0x0000ffff15083812 */ /* 0x000fe200078ec0ff */
[----:B---3--:R-:W-:Y:S06]  /*3c60*/  @!P0 BRA `(.L_x_71) ;  /* 0x0000000000a48947 */ /* 0x008fec0003800000 */
[----:B------:R-:W-:Y:S01]  /*3c70*/  IMAD.HI.U32 R31, R24, R7, RZ ;  /* 0x00000007181f7227 */ /* 0x000fe200078e00ff */
[----:B------:R-:W-:Y:S02]  /*3c80*/  ISETP.NE.AND P0, PT, R6, 0x1, PT ;  /* 0x000000010600780c */ /* 0x000fe40003f05270 */
[----:B------:R-:W-:Y:S01]  /*3c90*/  ISETP.NE.AND P2, PT, R40, 0x1, PT ;  /* 0x000000012800780c */ /* 0x000fe20003f45270 */
[----:B----4-:R-:W-:Y:S01]  /*3ca0*/  IMAD.HI.U32 R34, R19, R16, RZ ;  /* 0x0000001013227227 */ /* 0x010fe200078e00ff */
[----:B------:R-:W-:Y:S02]  /*3cb0*/  SHF.R.U32.HI R31, RZ, R18, R31 ;  /* 0x00000012ff1f7219 */ /* 0x000fe4000001161f */
[----:B------:R-:W-:Y:S01]  /*3cc0*/  ISETP.NE.AND P5, PT, R2, 0x1, PT ;  /* 0x000000010200780c */ /* 0x000fe20003fa5270 */
[----:B------:R-:W-:Y:S01]  /*3cd0*/  IMAD.HI.U32 R36, R13, R16, RZ ;  /* 0x000000100d247227 */ /* 0x000fe200078e00ff */
[----:B------:R-:W-:Y:S02]  /*3ce0*/  SHF.R.U32.HI R34, RZ, R17, R34 ;  /* 0x00000011ff227219 */ /* 0x000fe40000011622 */
[----:B------:R-:W-:Y:S01]  /*3cf0*/  SEL R3, R24, R31, !P0 ;  /* 0x0000001f18037207 */ /* 0x000fe20004000000 */
[C---:B------:R-:W-:Y:S01]  /*3d00*/  IMAD.HI.U32 R31, R8.reuse, R7, RZ ;  /* 0x00000007081f7227 */ /* 0x040fe200078e00ff */
[----:B------:R-:W-:Y:S02]  /*3d10*/  SEL R11, R19, R34, !P5 ;  /* 0x00000022130b7207 */ /* 0x000fe40006800000 */
[----:B------:R-:W-:Y:S01]  /*3d20*/  SHF.R.U32.HI R36, RZ, R17, R36 ;  /* 0x00000011ff247219 */ /* 0x000fe20000011624 */
[----:B------:R-:W-:Y:S01]  /*3d30*/  IMAD.HI.U32 R38, R3, R4, RZ ;  /* 0x0000000403267227 */ /* 0x000fe200078e00ff */
[----:B------:R-:W-:Y:S03]  /*3d40*/  SHF.R.U32.HI R31, RZ, R18, R31 ;  /* 0x00000012ff1f7219 */ /* 0x000fe6000001161f */
[----:B------:R-:W-:Y:S01]  /*3d50*/  IMAD.HI.U32 R34, R11, R4, RZ ;  /* 0x000000040b227227 */ /* 0x000fe200078e00ff */
[----:B------:R-:W-:Y:S02]  /*3d60*/  @P2 SHF.R.U32.HI R3, RZ, R5, R38 ;  /* 0x00000005ff032219 */ /* 0x000fe40000011626 */
[----:B------:R-:W-:Y:S02]  /*3d70*/  SEL R9, R8, R31, !P0 ;  /* 0x0000001f08097207 */ /* 0x000fe40004000000 */
[----:B------:R-:W-:Y:S01]  /*3d80*/  @P2 SHF.R.U32.HI R11, RZ, R5, R34 ;  /* 0x00000005ff0b2219 */ /* 0x000fe20000011622 */
[C---:B------:R-:W-:Y:S01]  /*3d90*/  IMAD R10, R40.reuse, R3, RZ ;  /* 0x00000003280a7224 */ /* 0x040fe200078e02ff */
[----:B------:R-:W-:Y:S01]  /*3da0*/  SEL R3, R13, R36, !P5 ;  /* 0x000000240d037207 */ /* 0x000fe20006800000 */
[C---:B------:R-:W-:Y:S03]  /*3db0*/  IMAD.HI.U32 R14, R9.reuse, R4, RZ ;  /* 0x00000004090e7227 */ /* 0x040fe600078e00ff */
[----:B------:R-:W-:Y:S01]  /*3dc0*/  ISETP.GE.AND P0, PT, R9, R10, PT ;  /* 0x0000000a0900720c */ /* 0x000fe20003f06270 */
[C---:B------:R-:W-:Y:S01]  /*3dd0*/  IMAD R12, R40.reuse, R11, RZ ;  /* 0x0000000b280c7224 */ /* 0x040fe200078e02ff */
[-C--:B------:R-:W-:Y:S04]  /*3de0*/  SHF.R.U32.HI R14, RZ, R5.reuse, R14 ;  /* 0x00000005ff0e7219 */ /* 0x080fe8000001160e */
[----:B------:R-:W-:Y:S02]  /*3df0*/  ISETP.GE.OR P0, PT, R3, R12, P0 ;  /* 0x0000000c0300720c */ /* 0x000fe40000706670 */
[----:B------:R-:W-:Y:S05]  /*3e00*/  SEL R15, R9, R14, !P2 ;  /* 0x0000000e090f7207 */ /* 0x000fea0005000000 */
[----:B------:R-:W-:Y:S04]  /*3e10*/  IMAD.MOV R14, RZ, RZ, -R15 ;  /* 0x000000ffff0e7224 */ /* 0x000fe800078e0a0f */
[----:B------:R-:W-:Y:S02]  /*3e20*/  IMAD R14, R40, R14, R9 ;  /* 0x0000000e280e7224 */ /* 0x000fe400078e0209 */
[C---:B------:R-:W-:Y:S05]  /*3e30*/  @!P0 IMAD.HI.U32 R10, R3.reuse, R4, RZ ;  /* 0x00000004030a8227 */ /* 0x040fea00078e00ff */
[----:B------:R-:W-:Y:S04]  /*3e40*/  @!P0 SHF.R.U32.HI R10, RZ, R5, R10 ;  /* 0x00000005ff0a8219 */ /* 0x000fe8000001160a */
[----:B------:R-:W-:Y:S01]  /*3e50*/  @!P0 SEL R0, R3, R10, !P2 ;  /* 0x0000000a03008207 */ /* 0x000fe20005000000 */
[----:B------:R-:W-:Y:S03]  /*3e60*/  IMAD.MOV R10, RZ, RZ, -R3 ;  /* 0x000000ffff0a7224 */ /* 0x000fe600078e0a03 */
[----:B------:R-:W-:Y:S01]  /*3e70*/  @!P0 IADD3 R15, PT, PT, R15, -R0, RZ ;  /* 0x800000000f0f8210 */ /* 0x000fe20007ffe0ff */
[----:B------:R-:W-:Y:S01]  /*3e80*/  @!P0 IMAD R0, R11, R14, R0 ;  /* 0x0000000e0b008224 */ /* 0x000fe200078e0200 */
[----:B------:R-:W-:Y:S01]  /*3e90*/  IADD3 R11, PT, PT, -R9, RZ, RZ ;  /* 0x000000ff090b7210 */ /* 0x000fe20007ffe1ff */
[----:B------:R-:W-:Y:S02]  /*3ea0*/  IMAD R13, R2, R10, R13 ;  /* 0x0000000a020d7224 */ /* 0x000fe400078e020d */
[----:B------:R-:W-:Y:S02]  /*3eb0*/  @!P0 IMAD R9, R15, R40, R3 ;  /* 0x000000280f098224 */ /* 0x000fe400078e0203 */
[----:B------:R-:W-:Y:S02]  /*3ec0*/  @!P0 IMAD.MOV.U32 R3, RZ, RZ, R0 ;  /* 0x000000ffff038224 */ /* 0x000fe400078e0000 */
[----:B------:R-:W-:Y:S02]  /*3ed0*/  IMAD R8, R6, R11, R8 ;  /* 0x0000000b06087224 */ /* 0x000fe400078e0208 */
[----:B------:R-:W-:Y:S02]  /*3ee0*/  IMAD R13, R3, R2, R13 ;  /* 0x00000002030d7224 */ /* 0x000fe400078e020d */
[----:B------:R-:W-:Y:S02]  /*3ef0*/  IMAD R8, R9, R6, R8 ;  /* 0x0000000609087224 */ /* 0x000fe400078e0208 */
.L_x_71:
[----:B------:R-:W-:Y:S05]  /*3f00*/  BRA.U UP1, `(.L_x_72) ;  /* 0x0000000101107547 */ /* 0x000fea000b800000 */
[----:B------:R-:W-:Y:S04]  /*3f10*/  MOV R0, UR13 ;  /* 0x0000000d00007c02 */ /* 0x000fe80008000f00 */
[----:B------:R-:W-:Y:S04]  /*3f20*/  SHF.L.U32 R3, R0, 0x1f, RZ ;  /* 0x0000001f00037819 */ /* 0x000fe800000006ff */
[----:B------:R-:W1:Y:S02]  /*3f30*/  SYNCS.PHASECHK.TRANS64.TRYWAIT P0, [UR6+0x78], R3 ;  /* 0x00007803ff0075a7 */ /* 0x000e640008001106 */
[----:B-1----:R-:W-:Y:S05]  /*3f40*/  @!P0 BRA `(.L_x_73) ;  /* 0x0000002800848947 */ /* 0x002fea0003800000 */
.L_x_72:
[----:B------:R-:W-:Y:S05]  /*3f50*/  BRA.U !UP3, `(.L_x_74) ;  /* 0x000000010b347547 */ /* 0x000fea000b800000 */
[----:B------:R-:W-:Y:S01]  /*3f60*/  UPLOP3.LUT UP0, UPT, UPT, UPT, UP2, 0x80, 0x8 ;  /* 0x000000000008789c */ /* 0x000fe20003f0f020 */
[----:B-1----:R-:W-:Y:S02]  /*3f70*/  HFMA2 R0, -RZ, RZ, 0, 5.9604644775390625e-08 ;  /* 0x00000001ff007431 */ /* 0x002fe400000001ff */
[----:B------:R-:W-:Y:S03]  /*3f80*/  IMAD.MOV.U32 R98, RZ, RZ, 0x1 ;  /* 0x00000001ff627424 */ /* 0x000fe600078e00ff */
[----:B------:R-:W-:Y:S05]  /*3f90*/  PLOP3.LUT P0, PT, PT, PT, UP0, 0x80, 0x8 ;  /* 0x000000000008781c */ /* 0x000fea0003f0f008 */
[----:B------:R-:W1:Y:S01]  /*3fa0*/  @UP0 LDCU.64 UR8, c[0x0][0x888] ;  /* 0x00011100ff0807ac */ /* 0x000e620008000a00 */
[----:B------:R-:W-:Y:S07]  /*3fb0*/  @UP0 UIMAD UR7, UR36, UR4, URZ ;  /* 0x00000004240702a4 */ /* 0x000fee000f8e02ff */
[----:B------:R-:W-:Y:S01]  /*3fc0*/  @!P0 PRMT R98, R0, 0x7610, R98 ;  /* 0x0000761000628816 */ /* 0x000fe20000000062 */
[----:B-1----:R-:W-:Y:S03]  /*3fd0*/  @UP0 UIMAD.WIDE UR8, UR7, 0x4, UR8 ;  /* 0x00000004070808a5 */ /* 0x002fe6000f8e0208 */
[----:B------:R-:W1:Y:S03]  /*3fe0*/  @!UP0 LDCU UR7, c[0x0][0x880] ;  /* 0x00011000ff0787ac */ /* 0x000e660008000800 */
[----:B------:R-:W-:Y:S01]  /*3ff0*/  IMAD.U32 R10, RZ, RZ, UR8 ;  /* 0x00000008ff0a7e24 */ /* 0x000fe2000f8e00ff */
[----:B------:R-:W-:Y:S05]  /*4000*/  MOV R11, UR9 ;  /* 0x00000009000b7c02 */ /* 0x000fea0008000f00 */
[----:B-----5:R3:W5:Y:S02]  /*4010*/  @P0 LDG.E R48, desc[UR40][R10.64] ;  /* 0x000000280a300981 */ /* 0x020764000c1e1900 */
[----:B-1-3--:R-:W-:Y:S07]  /*4020*/  @!P0 IMAD.U32 R48, RZ, RZ, UR7 ;  /* 0x00000007ff308e24 */ /* 0x00afee000f8e00ff */
.L_x_74:
[----:B-----5:R-:W-:Y:S01]  /*4030*/  @!P4 ISETP.EQ.AND P5, PT, R48, RZ, PT ;  /* 0x000000ff3000c20c */ /* 0x020fe20003fa2270 */
[----:B------:R-:W-:Y:S01]  /*4040*/  @!UPT UIADD3 URZ, UPT, UPT, URZ, URZ, URZ ;  /* 0x000000fffffff290 */ /* 0x000fe2000fffe0ff */
[----:B------:R-:W-:Y:S11]  /*4050*/  @!P4 BRA `(.L_x_75) ;  /* 0x000000000014c947 */ /* 0x000ff60003800000 */
[----:B------:R-:W-:Y:S02]  /*4060*/  LOP3.LUT P0, RZ, R98, 0xff, RZ, 0xc0, !PT ;  /* 0x000000ff62ff7812 */ /* 0x000fe4000780c0ff */
[----:B------:R-:W-:Y:S04]  /*4070*/  PLOP3.LUT P5, PT, PT, PT, UP0, 0x80, 0x8 ;  /* 0x000000000008781c */ /* 0x000fe80003faf008 */
[----:B------:R-:W-:Y:S07]  /*4080*/  PLOP3.LUT P5, PT, P5, PT, PT, 0x8, 0x80 ;  /* 0x000000000080781c */ /* 0x000fee0002fae170 */
[----:B------:R-:W-:Y:S11]  /*4090*/  @P0 ISETP.EQ.AND P5, PT, R48, RZ, PT ;  /* 0x000000ff3000020c */ /* 0x000ff60003fa2270 */
[----:B------:R-:W-:Y:S02]  /*40a0*/  @!UPT UIADD3 URZ, UPT, UPT, URZ, URZ, URZ ;  /* 0x000000fffffff290 */ /* 0x000fe4000fffe0ff */
.L_x_75:
[----:B------:R-:W3:Y:S01]  /*40b0*/  SYNCS.PHASECHK.TRANS64.TRYWAIT P4, [UR6+0x68], R26 ;  /* 0x0000681aff0075a7 */ /* 0x000ee20008081106 */
[----:B------:R-:W-:Y:S01]  /*40c0*/  @P3 SHF.R.U32.HI R27, RZ, 0x10, R21 ;  /* 0x00000010ff1b3819 */ /* 0x000fe20000011615 */
[----:B------:R-:W-:Y:S01]  /*40d0*/  VIADD R29, R29, 0x1 ;  /* 0x000000011d1d7836 */ /* 0x000fe20000000000 */
[----:B------:R-:W5:Y:S08]  /*40e0*/  LDC.64 R14, c[0x0][0xb10] ;  /* 0x0002c400ff0e7b82 */ /* 0x000f700000000a00 */
[----:B------:R-:W2:Y:S08]  /*40f0*/  LDC.64 R10, c[0x0][0xb18] ;  /* 0x0002c600ff0a7b82 */ /* 0x000eb00000000a00 */
[----:B-1----:R-:W1:Y:S08]  /*4100*/  @!P1 LDC R0, c[0x0][0xb20] ;  /* 0x0002c800ff009b82 */ /* 0x002e700000000800 */
[----:B------:R-:W4:Y:S01]  /*4110*/  @!P1 LDC R3, c[0x0][0xb0c] ;  /* 0x0002c300ff039b82 */ /* 0x000f220000000800 */
[----:B-----5:R-:W-:Y:S05]  /*4120*/  @!P1 IMAD.HI.U32 R14, R13, R14, RZ ;  /* 0x0000000e0d0e9227 */ /* 0x020fea00078e00ff */
[----:B------:R-:W-:Y:S01]  /*4130*/  @!P1 SHF.R.U32.HI R14, RZ, R15, R14 ;  /* 0x0000000fff0e9219 */ /* 0x000fe2000001160e */
[----:B--2---:R-:W-:Y:S01]  /*4140*/  @!P1 IMAD.HI.U32 R11, R8, R11, RZ ;  /* 0x0000000b080b9227 */ /* 0x004fe200078e00ff */
[----:B------:R-:W-:Y:S04]  /*4150*/  @!P1 ISETP.NE.AND P0, PT, R10, 0x1, PT ;  /* 0x000000010a00980c */ /* 0x000fe80003f05270 */
[----:B-1----:R-:W-:Y:S02]  /*4160*/  @!P1 SHF.R.U32.HI R9, RZ, R0, R11 ;  /* 0x00000000ff099219 */ /* 0x002fe4000001160b */
[----:B----4-:R-:W-:Y:S02]  /*4170*/  @!P1 ISETP.NE.AND P2, PT, R3, 0x1, PT ;  /* 0x000000010300980c */ /* 0x010fe40003f45270 */
[----:B------:R-:W-:Y:S02]  /*4180*/  @!P1 SEL R9, R8, R9, !P0 ;  /* 0x0000000908099207 */ /* 0x000fe40004000000 */
[----:B------:R-:W-:Y:S02]  /*4190*/  ELECT P0, URZ, PT ;  /* 0x0000000000ff782f */ /* 0x000fe40003800000 */
[----:B------:R-:W-:Y:S05]  /*41a0*/  @!P1 SEL R14, R13, R14, !P2 ;  /* 0x0000000e0d0e9207 */ /* 0x000fea0005000000 */
[----:B------:R-:W-:Y:S02]  /*41b0*/  @!P1 IMAD.IADD R0, R9, 0x1, -R14 ;  /* 0x0000000109009824 */ /* 0x000fe400078e0a0e */
[----:B------:R-:W-:Y:S02]  /*41c0*/  @!P1 IMAD.IADD R9, R14, 0x1, -R9 ;  /* 0x000000010e099824 */ /* 0x000fe400078e0a09 */
[----:B------:R-:W-:Y:S02]  /*41d0*/  @!P1 IMAD R13, R0, R3, R13 ;  /* 0x00000003000d9224 */ /* 0x000fe400078e020d */
[----:B------:R-:W-:Y:S01]  /*41e0*/  @!P1 IMAD R8, R9, R10, R8 ;  /* 0x0000000a09089224 */ /* 0x000fe200078e0208 */
[----:B---3--:R-:W-:Y:S06]  /*41f0*/  @!P4 BRA `(.L_x_76) ;  /* 0x0000002400f0c947 */ /* 0x008fec0003800000 */
.L_x_131:
[----:B------:R-:W-:Y:S01]  /*4200*/  PLOP3.LUT P5, PT, P5, P0, PT, 0xf2, 0x2f ;  /* 0x00000000002f781c */ /* 0x000fe20002fa1e72 */
[----:B------:R-:W-:Y:S01]  /*4210*/  UMOV UR14, 0x0 ;  /* 0x00000000000e7882 */ /* 0x000fe20000000000 */
[----:B------:R-:W-:Y:S01]  /*4220*/  LOP3.LUT R30, R30, 0x1, RZ, 0x3c, !PT ;  /* 0x000000011e1e7812 */ /* 0x000fe200078e3cff */
[----:B------:R-:W-:Y:S01]  /*4230*/  UMOV UR15, 0x10000000 ;  /* 0x10000000000f7882 */ /* 0x000fe20000000000 */
[----:B------:R-:W-:Y:S01]  /*4240*/  UMOV UR12, UR36 ;  /* 0x00000024000c7c82 */ /* 0x000fe20008000000 */
[----:B------:R-:W-:Y:S08]  /*4250*/  @P3 R2UR UR36, R27 ;  /* 0x000000001b2432ca */ /* 0x000ff000000e0000 */
[----:B-1----:R-:W-:Y:S01]  /*4260*/  @!P5 IADD3 R3, P0, PT, R32, 0x580, RZ ;  /* 0x000005802003d810 */ /* 0x002fe20007f1e0ff */
[----:B------:R-:W-:Y:S01]  /*4270*/  @!P5 IMAD.SHL.U32 R97, R97, 0x40, RZ ;  /* 0x000000406161d824 */ /* 0x000fe200078e00ff */
[----:B------:R-:W-:Y:S01]  /*4280*/  VOTEU.ALL UP1, P5 ;  /* 0x0000000000ff7886 */ /* 0x000fe20002820000 */
[----:B------:R-:W-:Y:S01]  /*4290*/  @!P5 IMAD.SHL.U32 R99, R99, 0x40, RZ ;  /* 0x000000406363d824 */ /* 0x000fe200078e00ff */
[----:B------:R-:W-:Y:S01]  /*42a0*/  @!P5 R2UR UR8, R3 ;  /* 0x000000000308d2ca */ /* 0x000fe200000e0000 */
[----:B------:R-:W-:Y:S01]  /*42b0*/  @!P5 IMAD.X R0, RZ, RZ, R33, P0 ;  /* 0x000000ffff00d224 */ /* 0x000fe200000e0621 */
[----:B------:R-:W-:Y:S01]  /*42c0*/  @!P5 R2UR UR10, R97 ;  /* 0x00000000610ad2ca */ /* 0x000fe200000e0000 */
[----:B------:R-:W-:Y:S01]  /*42d0*/  @!UP1 UIADD3 UR9, UPT, UPT, UR6, 0x60, URZ ;  /* 0x0000006006099890 */ /* 0x000fe2000fffe0ff */
[----:B------:R-:W-:Y:S01]  /*42e0*/  @!P5 R2UR UR11, R99 ;  /* 0x00000000630bd2ca */ /* 0x000fe200000e0000 */
[----:B------:R-:W-:Y:S01]  /*42f0*/  IMAD.IADD R97, R8, 0x1, R81 ;  /* 0x0000000108617824 */ /* 0x000fe200078e0251 */
[----:B------:R-:W-:Y:S01]  /*4300*/  @!P5 R2UR UR7, R0 ;  /* 0x000000000007d2ca */ /* 0x000fe200000e0000 */
[----:B------:R-:W-:Y:S01]  /*4310*/  IMAD.IADD R99, R13, 0x1, R96 ;  /* 0x000000010d637824 */ /* 0x000fe200078e0260 */
[C---:B------:R-:W-:Y:S04]  /*4320*/  ISETP.NE.AND P0, PT, R29.reuse, 0x2, PT ;  /* 0x000000021d00780c */ /* 0x040fe80003f05270 */
[----:B------:R-:W-:Y:S01]  /*4330*/  SEL R3, RZ, 0x1, P0 ;  /* 0x00000001ff037807 */ /* 0x000fe20000000000 */
[----:B------:R-:W-:Y:S01]  /*4340*/  IMAD.U32 R10, RZ, RZ, UR8 ;  /* 0x00000008ff0a7e24 */ /* 0x000fe2000f8e00ff */
[----:B------:R-:W-:Y:S01]  /*4350*/  @!UP1 UIADD3 UR8, UPT, UPT, UR6, 0x200, URZ ;  /* 0x0000020006089890 */ /* 0x000fe2000fffe0ff */
[----:B------:R-:W-:Y:S01]  /*4360*/  SEL R29, R29, RZ, P0 ;  /* 0x000000ff1d1d7207 */ /* 0x000fe20000000000 */
[----:B------:R-:W-:Y:S01]  /*4370*/  VOTEU.ALL UP1, P5 ;  /* 0x0000000000ff7886 */ /* 0x000fe20002820000 */
[----:B------:R-:W-:Y:S02]  /*4380*/  LOP3.LUT R28, R28, R3, RZ, 0x3c, !PT ;  /* 0x000000031c1c7212 */ /* 0x000fe400078e3cff */
[----:B------:R-:W-:Y:S01]  /*4390*/  IMAD.U32 R11, RZ, RZ, UR7 ;  /* 0x00000007ff0b7e24 */ /* 0x000fe2000f8e00ff */
[----:B------:R-:W-:Y:S04]  /*43a0*/  @!P5 R2UR UR16, R10 ;  /* 0x000000000a10d2ca */ /* 0x000fe800000e0000 */
[----:B------:R-:W-:Y:S11]  /*43b0*/  @!P5 R2UR UR17, R11 ;  /* 0x000000000b11d2ca */ /* 0x000ff600000e0000 */
[----:B------:R-:W-:Y:S02]  /*43c0*/  @!UPT UIADD3 URZ, UPT, UPT, URZ, URZ, URZ ;  /* 0x000000fffffff290 */ /* 0x000fe4000fffe0ff */
[----:B------:R3:W-:Y:S01]  /*43d0*/  @!UP1 UTMALDG.3D [UR8], [UR16], desc[UR14] ;  /* 0x00000e08100095b4 */ /* 0x0007e20008011000 */
[----:B------:R3:W-:Y:S01]  /*43e0*/  @!P5 SYNCS.ARRIVE.TRANS64.RED.A0TR RZ, [UR6+0x60], R25 ;  /* 0x00006019ffffd9a7 */ /* 0x0007e20008300406 */
[----:B------:R-:W-:Y:S01]  /*43f0*/  UPLOP3.LUT UP1, UPT, UPT, UPT, UPT, 0x80, 0x8 ;  /* 0x000000000008789c */ /* 0x000fe20003f2f070 */
[----:B------:R-:W-:Y:S01]  /*4400*/  SYNCS.ARRIVE.TRANS64.RED.A1T0 RZ, [UR37], RZ ;  /* 0x000000ffffff79a7 */ /* 0x000fe20008100425 */
[----:B------:R-:W-:Y:S09]  /*4410*/  @P3 BRA `(.L_x_77) ;  /* 0xfffffff400b43947 */ /* 0x000ff2000383ffff */
[----:B------:R-:W-:Y:S07]  /*4420*/  MOV R0, UR6 ;  /* 0x0000000600007c02 */ /* 0x000fee0008000f00 */
.L_x_78:
[----:B-1----:R-:W-:-:S04]  /*4430*/  SHF.L.U32 R3, R30, 0x1f, RZ ;  /* 0x0000001f1e037819 */ /* 0x002fc800000006ff */
[----:B------:R1:W2:Y:S03]  /*4440*/  SYNCS.PHASECHK.TRANS64.TRYWAIT P0, [R0+URZ+0x68], R3 ;  /* 0x00006803000075a7 */ /* 0x0002a600080011ff */
[----:B--2---:R-:W-:Y:S05]  /*4450*/  @!P0 NANOSLEEP.SYNCS 0x989680 ;  /* 0x009896800000895d */ /* 0x004fea0003900000 */
[----:B------:R-:W2:Y:S02]  /*4460*/  @!P0 SYNCS.PHASECHK.TRANS64 P0, [R0+URZ+0x68], R3 ;  /* 0x00006803000085a7 */ /* 0x000ea400080010ff */
[----:B--23--:R-:W-:Y:S05]  /*4470*/  @P0 EXIT ;  /* 0x000000000000094d */ /* 0x00cfea0003800000 */
[----:B------:R-:W-:Y:S05]  /*4480*/  BRA `(.L_x_78) ;  /* 0xfffffffc00e87947 */ /* 0x000fea000383ffff */
.L_x_69:
[----:B------:R-:W-:-:S06]  /*4490*/  UISETP.GE.AND UP1, UPT, UR8, 0x4, UPT ;  /* 0x000000040800788c */ /* 0x000fcc000bf26270 */
[----:B------:R-:W-:-:S13]  /*44a0*/  PLOP3.LUT P0, PT, PT, PT, UP1, 0x80, 0x8 ;  /* 0x000000000008781c */ /* 0x000fda0003f0f018 */
[----:B------:R-:W-:Y:S05]  /*44b0*/  @!P0 EXIT ;  /* 0x000000000000894d */ /* 0x000fea0003800000 */
[----:B------:R-:W-:Y:S01]  /*44c0*/  BAR.SYNC.DEFER_BLOCKING 0x6, 0xa0 ;  /* 0x0182800000007b1d */ /* 0x000fe20000010000 */
[C---:B------:R-:W-:Y:S02]  /*44d0*/  IMAD.SHL.U32 R5, R103.reuse, 0x40, RZ ;  /* 0x0000004067057824 */ /* 0x040fe400078e00ff */
[----:B------:R-:W-:Y:S02]  /*44e0*/  HFMA2 R113, -RZ, RZ, 0, 0 ;  /* 0x00000000ff717431 */ /* 0x000fe400000001ff */
[C---:B------:R-:W-:Y:S01]  /*44f0*/  IMAD.SHL.U32 R0, R103.reuse, 0x20, RZ ;  /* 0x0000002067007824 */ /* 0x040fe200078e00ff */
[----:B------:R-:W-:Y:S01]  /*4500*/  CS2R R108, SRZ ;  /* 0x00000000006c7805 */ /* 0x000fe2000001ff00 */
[----:B------:R-:W-:Y:S01]  /*4510*/  IMAD.SHL.U32 R105, R103, 0x8, RZ ;  /* 0x0000000867697824 */ /* 0x000fe200078e00ff */
[----:B------:R-:W-:Y:S01]  /*4520*/  UMOV UR43, 0x400 ;  /* 0x00000400002b7882 */ /* 0x000fe20000000000 */
[----:B------:R-:W-:Y:S01]  /*4530*/  LOP3.LUT R2, R5, 0x180, RZ, 0xc0, !PT ;  /* 0x0000018005027812 */ /* 0x000fe200078ec0ff */
[----:B------:R-:W-:Y:S01]  /*4540*/  ULEA UR43, UR37, UR43, 0x18 ;  /* 0x0000002b252b7291 */ /* 0x000fe2000f8ec0ff */
[----:B------:R-:W1:Y:S01]  /*4550*/  LDC R101, c[0x0][0x370] ;  /* 0x0000dc00ff657b82 */ /* 0x000e620000000800 */
[----:B------:R-:W-:Y:S01]  /*4560*/  LOP3.LUT R0, R0, 0xc00, RZ, 0xc0, !PT ;  /* 0x00000c0000007812 */ /* 0x000fe200078ec0ff */
[C---:B------:R-:W-:Y:S01]  /*4570*/  IMAD.U32 R46, R103.reuse, 0x10000, RZ ;  /* 0x00010000672e7824 */ /* 0x040fe200078e00ff */
[----:B------:R-:W-:Y:S01]  /*4580*/  LOP3.LUT R105, R2, 0x30, R105, 0xf8, !PT ;  /* 0x0000003002697812 */ /* 0x000fe200078ef869 */
[C---:B------:R-:W-:Y:S01]  /*4590*/  IMAD.SHL.U32 R2, R103.reuse, 0x2, RZ ;  /* 0x0000000267027824 */ /* 0x040fe200078e00ff */
[--C-:B------:R-:W-:Y:S01]  /*45a0*/  LOP3.LUT R0, R0, 0x40, R5.reuse, 0xf8, !PT ;  /* 0x0000004000007812 */ /* 0x100fe200078ef805 */
[----:B------:R-:W-:Y:S01]  /*45b0*/  IMAD.SHL.U32 R104, R103, 0x10, RZ ;  /* 0x0000001067687824 */ /* 0x000fe200078e00ff */
[----:B------:R-:W-:Y:S01]  /*45c0*/  UIADD3 UR4, UPT, UPT, UR43, 0x1200, URZ ;  /* 0x000012002b047890 */ /* 0x000fe2000fffe0ff */
[----:B------:R-:W2:Y:S01]  /*45d0*/  LDC R42, c[0x0][0xb0c] ;  /* 0x0002c300ff2a7b82 */ /* 0x000ea20000000800 */
[----:B------:R-:W-:Y:S01]  /*45e0*/  LOP3.LUT R105, R105, 0x20, R2, 0x78, !PT ;  /* 0x0000002069697812 */ /* 0x000fe200078e7802 */
[----:B------:R-:W-:Y:S01]  /*45f0*/  IMAD.MOV.U32 R44, RZ, RZ, RZ ;  /* 0x000000ffff2c7224 */ /* 0x000fe200078e00ff */
[----:B------:R-:W-:Y:S01]  /*4600*/  LOP3.LUT R0, R0, 0x200, R5, 0xf8, !PT ;  /* 0x0000020000007812 */ /* 0x000fe200078ef805 */
[----:B------:R-:W-:Y:S01]  /*4610*/  IMAD.MOV.U32 R110, RZ, RZ, RZ ;  /* 0x000000ffff6e7224 */ /* 0x000fe200078e00ff */
[----:B------:R-:W-:Y:S01]  /*4620*/  LOP3.LUT R46, R46, 0x600000, RZ, 0xc0, !PT ;  /* 0x006000002e2e7812 */ /* 0x000fe200078ec0ff */
[----:B------:R-:W-:Y:S01]  /*4630*/  IMAD.U32 R111, RZ, RZ, UR4 ;  /* 0x00000004ff6f7e24 */ /* 0x000fe2000f8e00ff */
[----:B------:R-:W4:Y:S01]  /*4640*/  LDS R3, [UR43+0x130] ;  /* 0x0001302bff037984 */ /* 0x000f220008000800 */
[----:B------:R-:W1:Y:S01]  /*4650*/  LDC R100, c[0x0][0xb20] ;  /* 0x0002c800ff647b82 */ /* 0x000e620000000800 */
[----:B------:R-:W-:Y:S01]  /*4660*/  LOP3.LUT R105, R0, R105, RZ, 0xfc, !PT ;  /* 0x0000006900697212 */ /* 0x000fe200078efcff */
[----:B------:R-:W1:Y:S01]  /*4670*/  LDCU.64 UR46, c[0x0][0x348] ;  /* 0x00006900ff2e77ac */ /* 0x000e620008000a00 */
[----:B------:R-:W-:-:S02]  /*4680*/  LOP3.LUT R104, R104, 0x20, RZ, 0xc0, !PT ;  /* 0x0000002068687812 */ /* 0x000fc400078ec0ff */
[----:B------:R-:W-:Y:S01]  /*4690*/  IADD3 R5, PT, PT, R105, UR43, RZ ;  /* 0x0000002b69057c10 */ /* 0x000fe2000fffe0ff */
[----:B------:R-:W1:Y:S02]  /*46a0*/  LDCU.64 UR38, c[0x0][0x888] ;  /* 0x00011100ff2677ac */ /* 0x000e640008000a00 */
[----:B------:R-:W1:Y:S01]  /*46b0*/  LDC R41, c[0x0][0xb30] ;  /* 0x0002cc00ff297b82 */ /* 0x000e620000000800 */
[----:B------:R-:W-:Y:S01]  /*46c0*/  IADD3 R104, PT, PT, -R104, 0x200, R5 ;  /* 0x0000020068687810 */ /* 0x000fe20007ffe105 */
[----:B------:R-:W-:-:S06]  /*46d0*/  UIADD3 UR42, UPT, UPT, UR43, 0x200, URZ ;  /* 0x000002002b2a7890 */ /* 0x000fcc000fffe0ff */
[----:B------:R-:W1:Y:S08]  /*46e0*/  LDC.64 R90, c[0x0][0xb10] ;  /* 0x0002c400ff5a7b82 */ /* 0x000e700000000a00 */
[----:B------:R-:W1:Y:S08]  /*46f0*/  LDC.64 R38, c[0x0][0xb18] ;  /* 0x0002c600ff267b82 */ /* 0x000e700000000a00 */
[----:B------:R-:W1:Y:S01]  /*4700*/  LDC.64 R86, c[0x0][0x888] ;  /* 0x00022200ff567b82 */ /* 0x000e620000000a00 */
[----:B----4-:R-:W-:-:S07]  /*4710*/  IMAD.IADD R46, R3, 0x1, R46 ;  /* 0x00000001032e7824 */ /* 0x010fce00078e022e */
[----:B------:R-:W4:Y:S08]  /*4720*/  LDC.64 R36, c[0x0][0xb28] ;  /* 0x0002ca00ff247b82 */ /* 0x000f300000000a00 */
[----:B------:R-:W1:Y:S08]  /*4730*/  LDC.64 R88, c[0x0][0x890] ;  /* 0x00022400ff587b82 */ /* 0x000e700000000a00 */
[----:B------:R-:W1:Y:S08]  /*4740*/  LDC.64 R84, c[0x0][0x8b0] ;  /* 0x00022c00ff547b82 */ /* 0x000e700000000a00 */
[----:B------:R-:W1:Y:S08]  /*4750*/  LDC.64 R82, c[0x0][0x8a8] ;  /* 0x00022a00ff527b82 */ /* 0x000e700000000a00 */
[----:B--2---:R-:W1:Y:S02]  /*4760*/  LDC R102, c[0x0][0x374] ;  /* 0x0000dd00ff667b82 */ /* 0x004e640000000800 */
.L_x_96:
[----:B------:R-:W-:Y:S02]  /*4770*/  LEA R0, R113, UR43, 0x3 ;  /* 0x0000002b71007c11 */ /* 0x000fe4000f8e18ff */
[----:B------:R-:W-:Y:S02]  /*4780*/  SHF.L.U32 R3, R109, 0x1f, RZ ;  /* 0x0000001f6d037819 */ /* 0x000fe400000006ff */
[----:B------:R-:W-:Y:S02]  /*4790*/  LEA R16, R113, UR43, 0x4 ;  /* 0x0000002b71107c11 */ /* 0x000fe4000f8e20ff */
[----:B--2---:R-:W2:Y:S02]  /*47a0*/  SYNCS.PHASECHK.TRANS64.TRYWAIT P0, [R0+URZ+0x80], R3 ;  /* 0x00008003000075a7 */ /* 0x004ea400080011ff */
[----:B-12---:R-:W-:Y:S05]  /*47b0*/  @!P0 BRA `(.L_x_79) ;  /* 0x0000002000988947 */ /* 0x006fea0003800000 */
.L_x_132:
[----:B------:R-:W4:Y:S01]  /*47c0*/  LDC.64 R12, c[0x0][0xb10] ;  /* 0x0002c400ff0c7b82 */ /* 0x000f220000000a00 */
[----:B------:R-:W4:Y:S01]  /*47d0*/  LDS.128 R16, [R16+0x110] ;  /* 0x0001100010107984 */ /* 0x000f220000000c00 */
[----:B-1----:R-:W-:Y:S01]  /*47e0*/  ISETP.NE.AND P1, PT, R41, 0x1, PT ;  /* 0x000000012900780c */ /* 0x002fe20003f25270 */
[----:B--2---:R-:W-:Y:S01]  /*47f0*/  VIADD R0, R0, 0x90 ;  /* 0x0000009000007836 */ /* 0x004fe20000000000 */
[----:B---3--:R-:W-:Y:S04]  /*4800*/  ISETP.GE.AND P0, PT, R40, 0x1, PT ;  /* 0x000000012800780c */ /* 0x008fe80003f06270 */
[----:B------:R-:W1:Y:S01]  /*4810*/  LDC.64 R10, c[0x0][0xb18] ;  /* 0x0002c600ff0a7b82 */ /* 0x000e620000000a00 */
[----:B------:R-:W-:Y:S01]  /*4820*/  PRMT R0, RZ, 0x654, R0 ;  /* 0x00000654ff007816 */ /* 0x000fe20000000000 */
[----:B------:R-:W-:Y:S01]  /*4830*/  @!PT LDS RZ, [RZ] ;  /* 0x00000000fffff984 */ /* 0x000fe20000000800 */
[----:B------:R-:W-:Y:S01]  /*4840*/  @!PT LDS RZ, [RZ] ;  /* 0x00000000fffff984 */ /* 0x000fe20000000800 */
[----:B------:R-:W-:Y:S01]  /*4850*/  @!PT LDS RZ, [RZ] ;  /* 0x00000000fffff984 */ /* 0x000fe20000000800 */
[----:B------:R-:W-:Y:S01]  /*4860*/  @!PT LDS RZ, [RZ] ;  /* 0x00000000fffff984 */ /* 0x000fe20000000800 */
[----:B------:R2:W-:Y:S06]  /*4870*/  MEMBAR.ALL.CTA ;  /* 0x0000000000007992 */ /* 0x0005ec0000008000 */
[----:B--2---:R-:W2:Y:S01]  /*4880*/  FENCE.VIEW.ASYNC.S ;  /* 0x00000000000073c6 */ /* 0x004ea20000000000 */
[----:B------:R-:W3:Y:S08]  /*4890*/  @!P1 LDC R14, c[0x0][0xb20] ;  /* 0x0002c800ff0e9b82 */ /* 0x000ef00000000800 */
[----:B------:R-:W1:Y:S01]  /*48a0*/  @!P1 LDC R9, c[0x0][0xb0c] ;  /* 0x0002c300ff099b82 */ /* 0x000e620000000800 */
[----:B--2---:R2:W-:Y:S01]  /*48b0*/  SYNCS.ARRIVE.TRANS64.RED.A1T0 RZ, [R0+URZ], RZ ;  /* 0x000000ff00ff79a7 */ /* 0x0045e200081004ff */
[----:B----4-:R-:W-:Y:S04]  /*48c0*/  LOP3.LUT P4, RZ, R18, 0x1, RZ, 0xc0, !PT ;  /* 0x0000000112ff7812 */ /* 0x010fe8000788c0ff */
[----:B------:R-:W-:Y:S09]  /*48d0*/  P2R R112, PR, RZ, 0x10 ;  /* 0x00000010ff707803 */ /* 0x000ff20000000000 */
[----:B------:R-:W-:Y:S02]  /*48e0*/  @P4 MOV R45, R16 ;  /* 0x00000010002d4202 */ /* 0x000fe40000000f00 */
[----:B------:R-:W-:Y:S01]  /*48f0*/  @P4 LOP3.LUT R43, R17, 0xffff, RZ, 0xc0, !PT ;  /* 0x0000ffff112b4812 */ /* 0x000fe200078ec0ff */
[----:B--2---:R-:W-:Y:S06]  /*4900*/  @!P0 BRA `(.L_x_80) ;  /* 0x0000000000a48947 */ /* 0x004fec0003800000 */
[----:B------:R-:W-:Y:S01]  /*4910*/  IMAD.HI.U32 R21, R102, R39, RZ ;  /* 0x0000002766157227 */ /* 0x000fe200078e00ff */
[----:B------:R-:W-:Y:S02]  /*4920*/  ISETP.NE.AND P0, PT, R38, 0x1, PT ;  /* 0x000000012600780c */ /* 0x000fe40003f05270 */
[----:B------:R-:W-:Y:S01]  /*4930*/  ISETP.NE.AND P2, PT, R40, 0x1, PT ;  /* 0x000000012800780c */ /* 0x000fe20003f45270 */
[----:B------:R-:W-:Y:S01]  /*4940*/  IMAD.HI.U32 R20, R101, R90, RZ ;  /* 0x0000005a65147227 */ /* 0x000fe200078e00ff */
[----:B------:R-:W-:Y:S02]  /*4950*/  SHF.R.U32.HI R21, RZ, R100, R21 ;  /* 0x00000064ff157219 */ /* 0x000fe40000011615 */
[----:B------:R-:W-:Y:S01]  /*4960*/  ISETP.NE.AND P3, PT, R42, 0x1, PT ;  /* 0x000000012a00780c */ /* 0x000fe20003f65270 */
[----:B------:R-:W-:Y:S01]  /*4970*/  IMAD.HI.U32 R24, R45, R90, RZ ;  /* 0x0000005a2d187227 */ /* 0x000fe200078e00ff */
[----:B------:R-:W-:Y:S02]  /*4980*/  SHF.R.U32.HI R20, RZ, R91, R20 ;  /* 0x0000005bff147219 */ /* 0x000fe40000011614 */
[----:B------:R-:W-:Y:S01]  /*4990*/  SEL R3, R102, R21, !P0 ;  /* 0x0000001566037207 */ /* 0x000fe20004000000 */
[----:B------:R-:W-:Y:S01]  /*49a0*/  IMAD.HI.U32 R21, R43, R39, RZ ;  /* 0x000000272b157227 */ /* 0x000fe200078e00ff */
[----:B------:R-:W-:Y:S02]  /*49b0*/  SEL R7, R101, R20, !P3 ;  /* 0x0000001465077207 */ /* 0x000fe40005800000 */
[----:B------:R-:W-:Y:S01]  /*49c0*/  SHF.R.U32.HI R24, RZ, R91, R24 ;  /* 0x0000005bff187219 */ /* 0x000fe20000011618 */
[-C--:B------:R-:W-:Y:S04]  /*49d0*/  IMAD.HI.U32 R20, R3, R36.reuse, RZ ;  /* 0x0000002403147227 */ /* 0x080fe800078e00ff */
[----:B------:R-:W-:Y:S01]  /*49e0*/  IMAD.HI.U32 R22, R7, R36, RZ ;  /* 0x0000002407167227 */ /* 0x000fe200078e00ff */
[-C--:B------:R-:W-:Y:S02]  /*49f0*/  @P2 SHF.R.U32.HI R3, RZ, R37.reuse, R20 ;  /* 0x00000025ff032219 */ /* 0x080fe40000011614 */
[----:B------:R-:W-:Y:S02]  /*4a00*/  SHF.R.U32.HI R20, RZ, R100, R21 ;  /* 0x00000064ff147219 */ /* 0x000fe40000011615 */
[----:B------:R-:W-:Y:S01]  /*4a10*/  @P2 SHF.R.U32.HI R7, RZ, R37, R22 ;  /* 0x00000025ff072219 */ /* 0x000fe20000011616 */
[C---:B------:R-:W-:Y:S01]  /*4a20*/  IMAD R2, R40.reuse, R3, RZ ;  /* 0x0000000328027224 */ /* 0x040fe200078e02ff */
[----:B------:R-:W-:Y:S02]  /*4a30*/  SEL R5, R43, R20, !P0 ;  /* 0x000000142b057207 */ /* 0x000fe40004000000 */
[----:B------:R-:W-:Y:S01]  /*4a40*/  SEL R3, R45, R24, !P3 ;  /* 0x000000182d037207 */ /* 0x000fe20005800000 */
[----:B------:R-:W-:Y:S01]  /*4a50*/  IMAD R4, R40, R7, RZ ;  /* 0x0000000728047224 */ /* 0x000fe200078e02ff */
[C---:B------:R-:W-:Y:S01]  /*4a60*/  ISETP.GE.AND P0, PT, R5.reuse, R2, PT ;  /* 0x000000020500720c */ /* 0x040fe20003f06270 */
[----:B------:R-:W-:Y:S03]  /*4a70*/  IMAD.HI.U32 R6, R5, R36, RZ ;  /* 0x0000002405067227 */ /* 0x000fe600078e00ff */
[----:B------:R-:W-:Y:S01]  /*4a80*/  ISETP.GE.OR P0, PT, R3, R4, P0 ;  /* 0x000000040300720c */ /* 0x000fe20000706670 */
[----:B------:R-:W-:Y:S01]  /*4a90*/  IMAD.MOV R4, RZ, RZ, -R3 ;  /* 0x000000ffff047224 */ /* 0x000fe200078e0a03 */
[-C--:B------:R-:W-:Y:S03]  /*4aa0*/  SHF.R.U32.HI R6, RZ, R37.reuse, R6 ;  /* 0x00000025ff067219 */ /* 0x080fe60000011606 */
[----:B------:R-:W-:Y:S01]  /*4ab0*/  IMAD R45, R42, R4, R45 ;  /* 0x000000042a2d7224 */ /* 0x000fe200078e022d */
[----:B------:R-:W-:Y:S05]  /*4ac0*/  SEL R15, R5, R6, !P2 ;  /* 0x00000006050f7207 */ /* 0x000fea0005000000 */
[----:B------:R-:W-:Y:S02]  /*4ad0*/  IMAD.MOV R6, RZ, RZ, -R15 ;  /* 0x000000ffff067224 */ /* 0x000fe400078e0a0f */
[C---:B------:R-:W-:Y:S04]  /*4ae0*/  @!P0 IMAD.HI.U32 R2, R3.reuse, R36, RZ ;  /* 0x0000002403028227 */ /* 0x040fe800078e00ff */
[----:B------:R-:W-:Y:S01]  /*4af0*/  IMAD R6, R40, R6, R5 ;  /* 0x0000000628067224 */ /* 0x000fe200078e0205 */
[----:B------:R-:W-:Y:S04]  /*4b00*/  @!P0 SHF.R.U32.HI R2, RZ, R37, R2 ;  /* 0x00000025ff028219 */ /* 0x000fe80000011602 */
[----:B------:R-:W-:Y:S02]  /*4b10*/  @!P0 SEL R0, R3, R2, !P2 ;  /* 0x0000000203008207 */ /* 0x000fe40005000000 */
[----:B------:R-:W-:Y:S02]  /*4b20*/  IADD3 R2, PT, PT, -R5, RZ, RZ ;  /* 0x000000ff05027210 */ /* 0x000fe40007ffe1ff */
[----:B------:R-:W-:Y:S01]  /*4b30*/  @!P0 IADD3 R8, PT, PT, R15, -R0, RZ ;  /* 0x800000000f088210 */ /* 0x000fe20007ffe0ff */
[----:B------:R-:W-:Y:S02]  /*4b40*/  @!P0 IMAD R0, R7, R6, R0 ;  /* 0x0000000607008224 */ /* 0x000fe400078e0200 */
[----:B------:R-:W-:Y:S02]  /*4b50*/  IMAD R43, R38, R2, R43 ;  /* 0x00000002262b7224 */ /* 0x000fe400078e022b */
[----:B------:R-:W-:Y:S02]  /*4b60*/  @!P0 IMAD R5, R8, R40, R3 ;  /* 0x0000002808058224 */ /* 0x000fe400078e0203 */
[----:B------:R-:W-:Y:S04]  /*4b70*/  @!P0 IMAD.MOV.U32 R3, RZ, RZ, R0 ;  /* 0x000000ffff038224 */ /* 0x000fe800078e0000 */
[----:B------:R-:W-:Y:S02]  /*4b80*/  IMAD R45, R3, R42, R45 ;  /* 0x0000002a032d7224 */ /* 0x000fe400078e022d */
[----:B------:R-:W-:Y:S07]  /*4b90*/  IMAD R43, R5, R38, R43 ;  /* 0x00000026052b7224 */ /* 0x000fee00078e022b */
.L_x_80:
[----:B------:R-:W-:Y:S01]  /*4ba0*/  @!P1 IMAD.HI.U32 R0, R45, R12, RZ ;  /* 0x0000000c2d009227 */ /* 0x000fe200078e00ff */
[----:B-1----:R-:W-:Y:S01]  /*4bb0*/  @!P1 ISETP.NE.AND P0, PT, R10, 0x1, PT ;  /* 0x000000010a00980c */ /* 0x002fe20003f05270 */
[----:B------:R-:W-:Y:S01]  /*4bc0*/  ULOP3.LUT UP0, URZ, UR42, 0x1b0, URZ, 0xc0, !UPT ;  /* 0x000001b02aff7892 */ /* 0x000fe2000f80c0ff */
[----:B------:R-:W-:Y:S01]  /*4bd0*/  @!P1 ISETP.NE.AND P2, PT, R9, 0x1, PT ;  /* 0x000000010900980c */ /* 0x000fe20003f45270 */
[----:B------:R-:W-:Y:S01]  /*4be0*/  @!P1 IMAD.HI.U32 R3, R43, R11, RZ ;  /* 0x0000000b2b039227 */ /* 0x000fe200078e00ff */
[----:B------:R-:W-:Y:S02]  /*4bf0*/  @!P1 SHF.R.U32.HI R0, RZ, R13, R0 ;  /* 0x0000000dff009219 */ /* 0x000fe40000011600 */
[----:B------:R-:W-:Y:S01]  /*4c00*/  @P4 SHF.R.U32.HI R107, RZ, 0x10, R17 ;  /* 0x00000010ff6b4819 */ /* 0x000fe20000011611 */
[----:B------:R-:W-:Y:S01]  /*4c10*/  VIADD R113, R113, 0x1 ;  /* 0x0000000171717836 */ /* 0x000fe20000000000 */
[----:B---3--:R-:W-:Y:S02]  /*4c20*/  @!P1 SHF.R.U32.HI R2, RZ, R14, R3 ;  /* 0x0000000eff029219 */ /* 0x008fe40000011603 */
[----:B------:R-:W-:Y:S02]  /*4c30*/  @!P1 SEL R3, R45, R0, !P2 ;  /* 0x000000002d039207 */ /* 0x000fe40005000000 */
[----:B------:R-:W-:Y:S05]  /*4c40*/  @!P1 SEL R2, R43, R2, !P0 ;  /* 0x000000022b029207 */ /* 0x000fea0004000000 */
[----:B------:R-:W-:Y:S02]  /*4c50*/  @!P1 IMAD.IADD R0, R2, 0x1, -R3 ;  /* 0x0000000102009824 */ /* 0x000fe400078e0a03 */
[----:B------:R-:W-:Y:S02]  /*4c60*/  @!P1 IMAD.IADD R2, R3, 0x1, -R2 ;  /* 0x0000000103029824 */ /* 0x000fe400078e0a02 */
[----:B------:R-:W-:Y:S02]  /*4c70*/  @!P1 IMAD R45, R0, R9, R45 ;  /* 0x00000009002d9224 */ /* 0x000fe400078e022d */
[----:B------:R-:W-:Y:S01]  /*4c80*/  @!P1 IMAD R43, R2, R10, R43 ;  /* 0x0000000a022b9224 */ /* 0x000fe200078e022b */
[----:B------:R-:W-:Y:S06]  /*4c90*/  BRA.U !UP0, `(.L_x_81) ;  /* 0x0000000108407547 */ /* 0x000fec000b800000 */
[----:B------:R-:W1:Y:S01]  /*4ca0*/  LDCU.64 UR8, c[0x4][0x80] ;  /* 0x01001000ff0877ac */ /* 0x000e620008000a00 */
[----:B------:R-:W-:Y:S01]  /*4cb0*/  MOV R3, 0x0 ;  /* 0x0000000000037802 */ /* 0x000fe20000000f00 */
[----:B------:R-:W-:Y:S02]  /*4cc0*/  HFMA2 R12, -RZ, RZ, 0, 5.9604644775390625e-08 ;  /* 0x00000001ff0c7431 */ /* 0x000fe400000001ff */
[----:B------:R-:W-:Y:S02]  /*4cd0*/  IMAD.MOV.U32 R8, RZ, RZ, 0x70 ;  /* 0x00000070ff087424 */ /* 0x000fe400078e00ff */
[----:B------:R-:W-:Y:S01]  /*4ce0*/  IMAD.MOV.U32 R13, RZ, RZ, RZ ;  /* 0x000000ffff0d7224 */ /* 0x000fe200078e00ff */
[----:B------:R-:W2:Y:S01]  /*4cf0*/  LDCU.64 UR6, c[0x4][0x88] ;  /* 0x01001100ff0677ac */ /* 0x000ea20008000a00 */
[----:B------:R-:W3:Y:S01]  /*4d00*/  LDC.64 R2, c[0x4][R3] ;  /* 0x0100000003027b82 */ /* 0x000ee20000000a00 */
[----:B------:R-:W4:Y:S01]  /*4d10*/  LDCU.64 UR4, c[0x4][0x8] ;  /* 0x01000100ff0477ac */ /* 0x000f220008000a00 */
[----:B-1----:R-:W-:Y:S01]  /*4d20*/  MOV R5, UR9 ;  /* 0x0000000900057c02 */ /* 0x002fe20008000f00 */
[----:B------:R-:W-:Y:S01]  /*4d30*/  IMAD.U32 R4, RZ, RZ, UR8 ;  /* 0x00000008ff047e24 */ /* 0x000fe2000f8e00ff */
[----:B--2---:R-:W-:Y:S01]  /*4d40*/  MOV R7, UR7 ;  /* 0x0000000700077c02 */ /* 0x004fe20008000f00 */
[----:B------:R-:W-:Y:S01]  /*4d50*/  IMAD.U32 R6, RZ, RZ, UR6 ;  /* 0x00000006ff067e24 */ /* 0x000fe2000f8e00ff */
[----:B----4-:R-:W-:Y:S01]  /*4d60*/  MOV R11, UR5 ;  /* 0x00000005000b7c02 */ /* 0x010fe20008000f00 */
[----:B------:R-:W-:Y:S02]  /*4d70*/  IMAD.U32 R10, RZ, RZ, UR4 ;  /* 0x00000004ff0a7e24 */ /* 0x000fe4000f8e00ff */
[----:B------:R-:W-:Y:S07]  /*4d80*/  LEPC R20, `(.L_x_81) ;  /* 0x000000001014794e */ /* 0x000fee0000000000 */
[----:B---3-5:R-:W-:Y:S05]  /*4d90*/  CALL.ABS.NOINC R2 ;  /* 0x0000000002007343 */ /* 0x028fea0003c00000 */
.L_x_81:
[----:B------:R-:W-:Y:S01]  /*4da0*/  LOP3.LUT P0, RZ, R111, 0x1b0, RZ, 0xc0, !PT ;  /* 0x000001b06fff7812 */ /* 0x000fe2000780c0ff */
[----:B------:R-:W-:Y:S11]  /*4db0*/  BSSY.RECONVERGENT B6, `(.L_x_82) ;  /* 0x0000013000067945 */ /* 0x000ff60003800200 */
[----:B------:R-:W-:Y:S01]  /*4dc0*/  @!UPT UIADD3 URZ, UPT, UPT, URZ, URZ, URZ ;  /* 0x000000fffffff290 */ /* 0x000fe2000fffe0ff */
[----:B------:R-:W-:Y:S05]  /*4dd0*/  @!P0 BRA `(.L_x_83) ;  /* 0x0000000000408947 */ /* 0x000fea0003800000 */
        /* <DEDUP_REMOVED lines=16> */
.L_x_83:
[----:B------:R-:W-:Y:S05]  /*4ee0*/  BSYNC.RECONVERGENT B6 ;  /* 0x0000000000067941 */ /* 0x000fea0003800200 */
.L_x_82:
[----:B------:R-:W-:Y:S01]  /*4ef0*/  ISETP.NE.U32.AND P3, PT, R88, RZ, PT ;  /* 0x000000ff5800720c */ /* 0x000fe20003f65070 */
[----:B------:R-:W-:Y:S01]  /*4f00*/  UISETP.NE.AND UP1, UPT, UR44, URZ, UPT ;  /* 0x000000ff2c00728c */ /* 0x000fe2000bf25270 */
[----:B------:R-:W-:Y:S02]  /*4f10*/  ISETP.NE.U32.AND P4, PT, R84, RZ, PT ;  /* 0x000000ff5400720c */ /* 0x000fe40003f85070 */
[----:B------:R-:W-:Y:S02]  /*4f20*/  ISETP.NE.AND.EX P3, PT, R89, RZ, PT, P3 ;  /* 0x000000ff5900720c */ /* 0x000fe40003f65330 */
[----:B------:R-:W-:Y:S02]  /*4f30*/  PLOP3.LUT P1, PT, PT, PT, PT, 0x8, 0x80 ;  /* 0x000000000080781c */ /* 0x000fe40003f2e170 */
[----:B------:R-:W-:Y:S02]  /*4f40*/  PLOP3.LUT P0, PT, PT, PT, UP1, 0x80, 0x8 ;  /* 0x000000000008781c */ /* 0x000fe40003f0f018 */
[----:B------:R-:W-:Y:S02]  /*4f50*/  ISETP.NE.AND.EX P4, PT, R85, RZ, PT, P4 ;  /* 0x000000ff5500720c */ /* 0x000fe40003f85340 */
[----:B------:R-:W1:Y:S09]  /*4f60*/  @UP1 LDCU.64 UR4, c[0x0][0x888] ;  /* 0x00011100ff0417ac */ /* 0x000e720008000a00 */
[----:B------:R-:W-:Y:S01]  /*4f70*/  @P0 PLOP3.LUT P1, PT, P3, PT, PT, 0x80, 0x8 ;  /* 0x000000000008081c */ /* 0x000fe20001f2f070 */
[----:B-1----:R-:W-:Y:S04]  /*4f80*/  @UP1 UISETP.NE.U32.AND UP0, UPT, UR4, URZ, UPT ;  /* 0x000000ff0400128c */ /* 0x002fe8000bf05070 */
[----:B------:R-:W-:Y:S04]  /*4f90*/  @UP1 UISETP.NE.AND.EX UP0, UPT, UR5, URZ, UPT, UP0 ;  /* 0x000000ff0500128c */ /* 0x000fe8000bf05300 */
[----:B------:R-:W-:Y:S01]  /*4fa0*/  @UP1 USEL UR4, URZ, 0xffffffff, UP0 ;  /* 0xffffffffff041887 */ /* 0x000fe20008000000 */
[----:B------:R-:W-:Y:S11]  /*4fb0*/  @!P3 BRA `(.L_x_84) ;  /* 0x00000000002cb947 */ /* 0x000ff60003800000 */
[----:B------:R-:W-:Y:S01]  /*4fc0*/  ISETP.NE.U32.AND P2, PT, R86, RZ, PT ;  /* 0x000000ff5600720c */ /* 0x000fe20003f45070 */
[----:B------:R-:W-:Y:S03]  /*4fd0*/  IMAD.MOV.U32 R98, RZ, RZ, 0x1 ;  /* 0x00000001ff627424 */ /* 0x000fe600078e00ff */
[----:B------:R-:W-:Y:S11]  /*4fe0*/  ISETP.NE.AND.EX P2, PT, R87, RZ, PT, P2 ;  /* 0x000000ff5700720c */ /* 0x000ff60003f45320 */
[----:B------:R-:W-:Y:S02]  /*4ff0*/  @!UPT UIADD3 URZ, UPT, UPT, URZ, URZ, URZ ;  /* 0x000000fffffff290 */ /* 0x000fe4000fffe0ff */
[----:B------:R-:W1:Y:S01]  /*5000*/  @P2 LDC.64 R2, c[0x0][0x888] ;  /* 0x00022200ff022b82 */ /* 0x000e620000000a00 */
[----:B------:R-:W-:Y:S04]  /*5010*/  @P2 IMAD R0, R88, UR36, RZ ;  /* 0x0000002458002c24 */ /* 0x000fe8000f8e02ff */
[----:B-1----:R-:W-:Y:S04]  /*5020*/  @P2 IMAD.WIDE R2, R0, 0x4, R2 ;  /* 0x0000000400022825 */ /* 0x002fe800078e0202 */
[----:B------:R-:W-:Y:S01]  /*5030*/  HFMA2 R0, -RZ, RZ, 0, 5.9604644775390625e-08 ;  /* 0x00000001ff007431 */ /* 0x000fe200000001ff */
[----:B-----5:R1:W5:Y:S04]  /*5040*/  @P2 LDG.E R48, desc[UR40][R2.64] ;  /* 0x0000002802302981 */ /* 0x020368000c1e1900 */
[----:B------:R-:W-:Y:S01]  /*5050*/  @!P2 PRMT R98, R0, 0x7610, R98 ;  /* 0x000076100062a816 */ /* 0x000fe20000000062 */
[----:B-1----:R-:W2:Y:S06]  /*5060*/  @!P2 LDC R48, c[0x0][0x880] ;  /* 0x00022000ff30ab82 */ /* 0x002eac0000000800 */
.L_x_84:
[----:B------:R-:W-:Y:S05]  /*5070*/  @!P4 BRA `(.L_x_85) ;  /* 0x000000000020c947 */ /* 0x000fea0003800000 */
[----:B------:R-:W-:Y:S04]  /*5080*/  ISETP.NE.U32.AND P2, PT, R82, RZ, PT ;  /* 0x000000ff5200720c */ /* 0x000fe80003f45070 */
[----:B------:R-:W-:Y:S11]  /*5090*/  ISETP.NE.AND.EX P2, PT, R83, RZ, PT, P2 ;  /* 0x000000ff5300720c */ /* 0x000ff60003f45320 */
[----:B------:R-:W-:Y:S02]  /*50a0*/  @!UPT UIADD3 URZ, UPT, UPT, URZ, URZ, URZ ;  /* 0x000000fffffff290 */ /* 0x000fe4000fffe0ff */
[----:B------:R-:W1:Y:S01]  /*50b0*/  @P2 LDC.64 R2, c[0x0][0x8a8] ;  /* 0x00022a00ff022b82 */ /* 0x000e620000000a00 */
[----:B------:R-:W-:Y:S04]  /*50c0*/  @P2 IMAD R0, R84, UR36, RZ ;  /* 0x0000002454002c24 */ /* 0x000fe8000f8e02ff */
[----:B-1----:R-:W-:Y:S05]  /*50d0*/  @P2 IMAD.WIDE R2, R0, 0x4, R2 ;  /* 0x0000000400022825 */ /* 0x002fea00078e0202 */
[----:B-----5:R1:W5:Y:S02]  /*50e0*/  @P2 LDG.E R47, desc[UR40][R2.64] ;  /* 0x00000028022f2981 */ /* 0x020364000c1e1900 */
[----:B-1----:R-:W3:Y:S02]  /*50f0*/  @!P2 LDC R47, c[0x0][0x8a0] ;  /* 0x00022800ff2fab82 */ /* 0x002ee40000000800 */
.L_x_85:
[----:B--2--5:R-:W-:Y:S01]  /*5100*/  @P0 ISETP.NE.AND P4, PT, R48, RZ, PT ;  /* 0x000000ff3000020c */ /* 0x024fe20003f85270 */
[----:B------:R-:W-:Y:S01]  /*5110*/  IMAD.U32 R0, RZ, RZ, UR4 ;  /* 0x00000004ff007e24 */ /* 0x000fe2000f8e00ff */
[----:B------:R-:W-:Y:S01]  /*5120*/  @P0 LOP3.LUT P2, RZ, R98, 0xff, RZ, 0xc0, !PT ;  /* 0x000000ff62ff0812 */ /* 0x000fe2000784c0ff */
[----:B------:R-:W-:Y:S01]  /*5130*/  BSSY B1, `(.L_x_86) ;  /* 0x0000039000017945 */ /* 0x000fe20003800000 */
[----:B------:R-:W-:Y:S02]  /*5140*/  @P0 SEL R9, RZ, 0xffffffff, P4 ;  /* 0xffffffffff090807 */ /* 0x000fe40002000000 */
[----:B------:R-:W-:Y:S02]  /*5150*/  CS2R R58, SRZ ;  /* 0x00000000003a7805 */ /* 0x000fe4000001ff00 */
[----:B------:R-:W-:Y:S02]  /*5160*/  LEA R92, R44, UR43, 0x3 ;  /* 0x0000002b2c5c7c11 */ /* 0x000fe4000f8e18ff */
[----:B------:R-:W-:Y:S02]  /*5170*/  CS2R R56, SRZ ;  /* 0x0000000000387805 */ /* 0x000fe4000001ff00 */
[----:B------:R-:W-:Y:S02]  /*5180*/  @P1 SEL R9, R0, R9, !P2 ;  /* 0x0000000900091207 */ /* 0x000fe40005000000 */
[----:B------:R-:W-:Y:S02]  /*5190*/  CS2R R54, SRZ ;  /* 0x0000000000367805 */ /* 0x000fe4000001ff00 */
[----:B------:R-:W-:Y:S02]  /*51a0*/  SHF.L.U32 R7, R110, 0x1f, RZ ;  /* 0x0000001f6e077819 */ /* 0x000fe400000006ff */
[----:B------:R-:W-:Y:S02]  /*51b0*/  CS2R R52, SRZ ;  /* 0x0000000000347805 */ /* 0x000fe4000001ff00 */
[----:B------:R-:W-:Y:S02]  /*51c0*/  @P0 LOP3.LUT R9, R9, 0x1, RZ, 0xc0, !PT ;  /* 0x0000000109090812 */ /* 0x000fe400078ec0ff */
[C---:B------:R-:W-:Y:S02]  /*51d0*/  LEA.HI R5, R44.reuse, R44, RZ, 0x1 ;  /* 0x0000002c2c057211 */ /* 0x040fe400078f08ff */
[----:B------:R-:W-:Y:S02]  /*51e0*/  ISETP.NE.U32.OR P1, PT, R9, 0x1, !P0 ;  /* 0x000000010900780c */ /* 0x000fe40004725470 */
[----:B------:R-:W-:Y:S01]  /*51f0*/  PLOP3.LUT P5, PT, PT, PT, PT, 0x8, 0x80 ;  /* 0x000000000080781c */ /* 0x000fe20003fae170 */
[C---:B------:R-:W-:Y:S01]  /*5200*/  IMAD.SHL.U32 R3, R5.reuse, 0x20, RZ ;  /* 0x0000002005037824 */ /* 0x040fe200078e00ff */
[----:B------:R-:W-:Y:S04]  /*5210*/  LOP3.LUT R5, R5, 0xffe, RZ, 0xc0, !PT ;  /* 0x00000ffe05057812 */ /* 0x000fe800078ec0ff */
[----:B------:R-:W-:Y:S01]  /*5220*/  LOP3.LUT R3, R3, 0xffffffc0, RZ, 0xc0, !PT ;  /* 0xffffffc003037812 */ /* 0x000fe200078ec0ff */
[----:B------:R-:W-:Y:S04]  /*5230*/  IMAD.IADD R32, R44, 0x1, -R5 ;  /* 0x000000012c207824 */ /* 0x000fe800078e0a05 */
[----:B------:R-:W-:Y:S01]  /*5240*/  @P1 SHF.L.U32 R2, R108, 0x1f, RZ ;  /* 0x0000001f6c021819 */ /* 0x000fe200000006ff */
[----:B------:R-:W-:Y:S03]  /*5250*/  IMAD.IADD R3, R46, 0x1, R3 ;  /* 0x000000012e037824 */ /* 0x000fe600078e0203 */
[----:B------:R-:W1:Y:S01]  /*5260*/  @P1 SYNCS.PHASECHK.TRANS64.TRYWAIT P0, [UR43+0x60], R2 ;  /* 0x00006002ff0015a7 */ /* 0x000e62000800112b */
[----:B------:R-:W-:Y:S01]  /*5270*/  IMAD R32, R32, 0x100000, R3 ;  /* 0x0010000020207824 */ /* 0x000fe200078e0203 */
[----:B------:R2:W4:Y:S01]  /*5280*/  SYNCS.PHASECHK.TRANS64.TRYWAIT P4, [R92+URZ+0xa0], R7 ;  /* 0x0000a0075c0075a7 */ /* 0x00052200080811ff */
[----:B-1----:R-:W-:Y:S01]  /*5290*/  @P1 PLOP3.LUT P5, PT, P0, PT, PT, 0x8, 0x80 ;  /* 0x000000000080181c */ /* 0x002fe200007ae170 */
[----:B------:R-:W-:Y:S01]  /*52a0*/  @!UPT UIADD3 URZ, UPT, UPT, URZ, URZ, URZ ;  /* 0x000000fffffff290 */ /* 0x000fe2000fffe0ff */
[----:B--2---:R-:W-:Y:S11]  /*52b0*/  @!P1 BRA `(.L_x_87) ;  /* 0x0000000000809947 */ /* 0x004ff60003800000 */
[----:B------:R-:W-:Y:S01]  /*52c0*/  ISETP.NE.U32.AND P0, PT, RZ, UR38, PT ;  /* 0x00000026ff007c0c */ /* 0x000fe2000bf05070 */
[----:B------:R-:W-:Y:S01]  /*52d0*/  BSSY B0, `(.L_x_88) ;  /* 0x0000012000007945 */ /* 0x000fe20003800000 */
[----:B------:R-:W-:Y:S02]  /*52e0*/  ISETP.NE.AND P2, PT, R48, RZ, PT ;  /* 0x000000ff3000720c */ /* 0x000fe40003f45270 */
[----:B------:R-:W-:Y:S02]  /*52f0*/  CS2R R54, SRZ ;  /* 0x0000000000367805 */ /* 0x000fe4000001ff00 */
[----:B------:R-:W-:Y:S02]  /*5300*/  ISETP.NE.AND.EX P0, PT, RZ, UR39, PT, P0 ;  /* 0x00000027ff007c0c */ /* 0x000fe4000bf05300 */
[----:B------:R-:W-:Y:S02]  /*5310*/  CS2R R52, SRZ ;  /* 0x0000000000347805 */ /* 0x000fe4000001ff00 */
[----:B------:R-:W-:Y:S02]  /*5320*/  LOP3.LUT P1, RZ, R98, 0xff, RZ, 0xc0, !PT ;  /* 0x000000ff62ff7812 */ /* 0x000fe4000782c0ff */
[----:B------:R-:W-:Y:S02]  /*5330*/  CS2R R58, SRZ ;  /* 0x00000000003a7805 */ /* 0x000fe4000001ff00 */
[----:B------:R-:W-:Y:S02]  /*5340*/  SEL R0, RZ, 0xffffffff, P2 ;  /* 0xffffffffff007807 */ /* 0x000fe40001000000 */
[----:B------:R-:W-:Y:S02]  /*5350*/  CS2R R56, SRZ ;  /* 0x0000000000387805 */ /* 0x000fe4000001ff00 */
[----:B------:R-:W-:Y:S04]  /*5360*/  SEL R3, RZ, 0xffffffff, P0 ;  /* 0xffffffffff037807 */ /* 0x000fe80000000000 */
[----:B------:R-:W-:Y:S04]  /*5370*/  @P3 SEL R0, R3, R0, !P1 ;  /* 0x0000000003003207 */ /* 0x000fe80004800000 */
[----:B------:R-:W-:Y:S04]  /*5380*/  LOP3.LUT R0, R0, 0x1, RZ, 0xc0, !PT ;  /* 0x0000000100007812 */ /* 0x000fe800078ec0ff */
[----:B------:R-:W-:Y:S01]  /*5390*/  ISETP.NE.U32.AND P0, PT, R0, 0x1, PT ;  /* 0x000000010000780c */ /* 0x000fe20003f05070 */
[----:B------:R-:W-:Y:S01]  /*53a0*/  @!UPT UIADD3 URZ, UPT, UPT, URZ, URZ, URZ ;  /* 0x000000fffffff290 */ /* 0x000fe2000fffe0ff */
[----:B------:R-:W-:Y:S11]  /*53b0*/  @!P5 BRA `(.L_x_89) ;  /* 0x00000000000cd947 */ /* 0x000ff60003800000 */
[----:B------:R-:W-:Y:S04]  /*53c0*/  SHF.L.U32 R3, R108, 0x1f, RZ ;  /* 0x0000001f6c037819 */ /* 0x000fe800000006ff */
[----:B------:R-:W1:Y:S02]  /*53d0*/  SYNCS.PHASECHK.TRANS64.TRYWAIT P1, [UR43+0x60], R3 ;  /* 0x00006003ff0075a7 */ /* 0x000e64000802112b */
[----:B-1----:R-:W-:Y:S05]  /*53e0*/  @!P1 BRA `(.L_x_90) ;  /* 0x0000001400a09947 */ /* 0x002fea0003800000 */
.L_x_89:
[----:B------:R-:W-:Y:S05]  /*53f0*/  BSYNC B0 ;  /* 0x0000000000007941 */ /* 0x000fea0003800000 */
.L_x_88:
[----:B------:R2:W1:Y:S01]  /*5400*/  @P0 LDS.128 R52, [R105+UR43+0x200] ;  /* 0x0002002b69340984 */ /* 0x0004620008000c00 */
[----:B------:R-:W-:Y:S01]  /*5410*/  UIADD3 UR4, UPT, UPT, UR43, 0x68, URZ ;  /* 0x000000682b047890 */ /* 0x000fe2000fffe0ff */
[----:B------:R-:W-:Y:S02]  /*5420*/  LOP3.LUT R108, R108, 0x1, RZ, 0x3c, !PT ;  /* 0x000000016c6c7812 */ /* 0x000fe400078e3cff */
[----:B------:R2:W1:Y:S01]  /*5430*/  @P0 LDS.128 R56, [R104+0x10] ;  /* 0x0000100068380984 */ /* 0x0004620000000c00 */
[----:B------:R-:W-:Y:S01]  /*5440*/  UPRMT UR4, UR37, 0x654, UR4 ;  /* 0x0000065425047896 */ /* 0x000fe20008000004 */
[----:B------:R-:W-:Y:S01]  /*5450*/  @!PT LDS RZ, [RZ] ;  /* 0x00000000fffff984 */ /* 0x000fe20000000800 */
[----:B------:R-:W-:Y:S01]  /*5460*/  @!PT LDS RZ, [RZ] ;  /* 0x00000000fffff984 */ /* 0x000fe20000000800 */
[----:B------:R-:W-:Y:S01]  /*5470*/  @!PT LDS RZ, [RZ] ;  /* 0x00000000fffff984 */ /* 0x000fe20000000800 */
[----:B------:R-:W-:Y:S01]  /*5480*/  @!PT LDS RZ, [RZ] ;  /* 0x00000000fffff984 */ /* 0x000fe20000000800 */
[----:B------:R5:W-:Y:S06]  /*5490*/  MEMBAR.ALL.CTA ;  /* 0x0000000000007992 */ /* 0x000bec0000008000 */
[----:B-----5:R-:W5:Y:S02]  /*54a0*/  FENCE.VIEW.ASYNC.S ;  /* 0x00000000000073c6 */ /* 0x020f640000000000 */
[----:B-----5:R-:W-:Y:S03]  /*54b0*/  SYNCS.ARRIVE.TRANS64.RED.A1T0 RZ, [UR4], RZ ;  /* 0x000000ffffff79a7 */ /* 0x020fe60008100404 */
.L_x_87:
[----:B------:R-:W-:Y:S05]  /*54c0*/  BSYNC B1 ;  /* 0x0000000000017941 */ /* 0x000fea0003800000 */
.L_x_86:
[----:B-1----:R-:W-:Y:S04]  /*54d0*/  SHF.R.U32.HI R3, RZ, 0x15, R32 ;  /* 0x00000015ff037819 */ /* 0x002fe80000011620 */
[----:B------:R-:W-:Y:S01]  /*54e0*/  LOP3.LUT P0, RZ, R3, 0x3, R106, 0x48, !PT ;  /* 0x0000000303ff7812 */ /* 0x000fe2000780486a */
[----:B------:R-:W-:Y:S01]  /*54f0*/  @!UPT UIADD3 URZ, UPT, UPT, URZ, URZ, URZ ;  /* 0x000000fffffff290 */ /* 0x000fe2000fffe0ff */
[----:B----4-:R-:W-:Y:S11]  /*5500*/  @P4 BRA `(.L_x_91) ;  /* 0x0000000000084947 */ /* 0x010ff60003800000 */
[----:B------:R-:W1:Y:S02]  /*5510*/  SYNCS.PHASECHK.TRANS64.TRYWAIT P1, [R92+URZ+0xa0], R7 ;  /* 0x0000a0075c0075a7 */ /* 0x000e6400080211ff */
[----:B-1----:R-:W-:Y:S05]  /*5520*/  @!P1 BRA `(.L_x_92) ;  /* 0x0000001400689947 */ /* 0x002fea0003800000 */
.L_x_91:
[----:B------:R-:W-:Y:S05]  /*5530*/  @!P0 BRA `(.L_x_93) ;  /* 0x0000000000408947 */ /* 0x000fea0003800000 */
[----:B------:R-:W4:Y:S01]  /*5540*/  LDCU.64 UR8, c[0x4][0x70] ;  /* 0x01000e00ff0877ac */ /* 0x000f220008000a00 */
[----:B------:R-:W-:Y:S01]  /*5550*/  MOV R3, 0x0 ;  /* 0x0000000000037802 */ /* 0x000fe20000000f00 */
[----:B------:R-:W-:Y:S02]  /*5560*/  HFMA2 R12, -RZ, RZ, 0, 5.9604644775390625e-08 ;  /* 0x00000001ff0c7431 */ /* 0x000fe400000001ff */
[----:B------:R-:W-:Y:S02]  /*5570*/  IMAD.MOV.U32 R8, RZ, RZ, 0x192 ;  /* 0x00000192ff087424 */ /* 0x000fe400078e00ff */
[----:B------:R-:W-:Y:S01]  /*5580*/  IMAD.MOV.U32 R13, RZ, RZ, RZ ;  /* 0x000000ffff0d7224 */ /* 0x000fe200078e00ff */
[----:B------:R-:W1:Y:S01]  /*5590*/  LDCU.64 UR6, c[0x4][0x78] ;  /* 0x01000f00ff0677ac */ /* 0x000e620008000a00 */
[----:B------:R-:W2:Y:S01]  /*55a0*/  LDC.64 R2, c[0x4][R3] ;  /* 0x0100000003027b82 */ /* 0x000ea20000000a00 */
[----:B------:R-:W5:Y:S01]  /*55b0*/  LDCU.64 UR4, c[0x4][0x10] ;  /* 0x01000200ff0477ac */ /* 0x000f620008000a00 */
[----:B----4-:R-:W-:Y:S01]  /*55c0*/  MOV R5, UR9 ;  /* 0x0000000900057c02 */ /* 0x010fe20008000f00 */
[----:B------:R-:W-:Y:S01]  /*55d0*/  IMAD.U32 R4, RZ, RZ, UR8 ;  /* 0x00000008ff047e24 */ /* 0x000fe2000f8e00ff */
[----:B-1----:R-:W-:Y:S01]  /*55e0*/  MOV R7, UR7 ;  /* 0x0000000700077c02 */ /* 0x002fe20008000f00 */
[----:B------:R-:W-:Y:S01]  /*55f0*/  IMAD.U32 R6, RZ, RZ, UR6 ;  /* 0x00000006ff067e24 */ /* 0x000fe2000f8e00ff */
[----:B-----5:R-:W-:Y:S01]  /*5600*/  MOV R11, UR5 ;  /* 0x00000005000b7c02 */ /* 0x020fe20008000f00 */
[----:B------:R-:W-:Y:S02]  /*5610*/  IMAD.U32 R10, RZ, RZ, UR4 ;  /* 0x00000004ff0a7e24 */ /* 0x000fe4000f8e00ff */
[----:B------:R-:W-:Y:S07]  /*5620*/  LEPC R20, `(.L_x_93) ;  /* 0x000000001014794e */ /* 0x000fee0000000000 */
[----:B--23--:R-:W-:Y:S05]  /*5630*/  CALL.ABS.NOINC R2 ;  /* 0x0000000002007343 */ /* 0x00cfea0003c00000 */
.L_x_93:
[----:B------:R-:W-:Y:S01]  /*5640*/  LOP3.LUT P0, RZ, R103, 0x60, RZ, 0xc0, !PT ;  /* 0x0000006067ff7812 */ /* 0x000fe2000780c0ff */
[----:B------:R-:W-:Y:S05]  /*5650*/  WARPSYNC.ALL ;  /* 0x0000000000007948 */ /* 0x000fea0003800000 */
[----:B------:R-:W-:Y:S01]  /*5660*/  IMAD.SHL.U32 R78, R53, 0x100, RZ ;  /* 0x00000100354e7824 */ /* 0x000fe200078e00ff */
[----:B------:R-:W-:Y:S01]  /*5670*/  R2UR UR4, R32 ;  /* 0x00000000200472ca */ /* 0x000fe200000e0000 */
[----:B------:R-:W-:Y:S01]  /*5680*/  IMAD.SHL.U32 R72, R55, 0x100, RZ ;  /* 0x0000010037487824 */ /* 0x000fe200078e00ff */
[C---:B------:R-:W-:Y:S01]  /*5690*/  SHF.L.U32 R50, R52.reuse, 0x10, RZ ;  /* 0x0000001034327819 */ /* 0x040fe200000006ff */
[----:B------:R-:W-:Y:S01]  /*56a0*/  IMAD.SHL.U32 R66, R57, 0x100, RZ ;  /* 0x0000010039427824 */ /* 0x000fe200078e00ff */
[C---:B------:R-:W-:Y:S01]  /*56b0*/  PRMT R49, R52.reuse, 0x8880, RZ ;  /* 0x0000888034317816 */ /* 0x040fe200000000ff */
[----:B------:R-:W-:Y:S01]  /*56c0*/  IMAD.SHL.U32 R60, R59, 0x100, RZ ;  /* 0x000001003b3c7824 */ /* 0x000fe200078e00ff */
[----:B------:R-:W-:Y:S01]  /*56d0*/  SHF.L.U32 R51, R52, 0x8, RZ ;  /* 0x0000000834337819 */ /* 0x000fe200000006ff */
[----:B------:R-:W-:Y:S01]  /*56e0*/  BSSY.RECONVERGENT B0, `(.L_x_94) ;  /* 0x00000a0000007945 */ /* 0x000fe20003800200 */
[----:B------:R-:W-:Y:S02]  /*56f0*/  SHF.R.S32.HI R50, RZ, 0x18, R50 ;  /* 0x00000018ff327819 */ /* 0x000fe40000011432 */
[C---:B------:R-:W-:Y:S02]  /*5700*/  PRMT R80, R53.reuse, 0x8880, RZ ;  /* 0x0000888035507816 */ /* 0x040fe400000000ff */
[----:B------:R-:W-:Y:S01]  /*5710*/  SHF.R.S32.HI R51, RZ, 0x18, R51 ;  /* 0x00000018ff337819 */ /* 0x000fe20000011433 */
[----:B-1----:R-:W-:Y:S01]  /*5720*/  LDTM.16dp32bit_t0_t15.x32 R4, tmem[UR4] ;  /* 0x00000004000479ee */ /* 0x002fe20008a80000 */
[----:B------:R-:W3:Y:S01]  /*5730*/  LDTM.16dp32bit_t16_t31.x32 R4, tmem[UR4+0x20] ;  /* 0x00002004000479ee */ /* 0x000ee20008aa0000 */
[----:B------:R-:W-:Y:S01]  /*5740*/  NOP ;  /* 0x0000000000007918 */ /* 0x000fe20000000000 */
[----:B------:R-:W-:Y:S02]  /*5750*/  R2UR UR5, R92 ;  /* 0x000000005c0572ca */ /* 0x000fe400000e0000 */
[----:B------:R-:W-:Y:S02]  /*5760*/  SHF.R.S32.HI R52, RZ, 0x18, R52 ;  /* 0x00000018ff347819 */ /* 0x000fe40000011434 */
[----:B------:R-:W-:Y:S02]  /*5770*/  SHF.L.U32 R79, R53, 0x10, RZ ;  /* 0x00000010354f7819 */ /* 0x000fe400000006ff */
[C---:B------:R-:W-:Y:S02]  /*5780*/  PRMT R77, R54.reuse, 0x8880, RZ ;  /* 0x00008880364d7816 */ /* 0x040fe400000000ff */
[----:B------:R-:W-:Y:S02]  /*5790*/  SHF.R.S32.HI R53, RZ, 0x18, R53 ;  /* 0x00000018ff357819 */ /* 0x000fe40000011435 */
[----:B------:R-:W-:Y:S02]  /*57a0*/  SHF.L.U32 R76, R54, 0x10, RZ ;  /* 0x00000010364c7819 */ /* 0x000fe400000006ff */
[C---:B------:R-:W-:Y:S01]  /*57b0*/  PRMT R74, R55.reuse, 0x8880, RZ ;  /* 0x00008880374a7816 */ /* 0x040fe200000000ff */
[----:B------:R-:W-:Y:S01]  /*57c0*/  UIADD3 UR5, UPT, UPT, UR5, 0xc0, URZ ;  /* 0x000000c005057890 */ /* 0x000fe2000fffe0ff */
[----:B------:R-:W-:Y:S02]  /*57d0*/  SHF.L.U32 R73, R55, 0x10, RZ ;  /* 0x0000001037497819 */ /* 0x000fe400000006ff */
[C---:B------:R-:W-:Y:S01]  /*57e0*/  PRMT R71, R56.reuse, 0x8880, RZ ;  /* 0x0000888038477816 */ /* 0x040fe200000000ff */
[----:B------:R-:W-:Y:S01]  /*57f0*/  UPRMT UR5, UR37, 0x654, UR5 ;  /* 0x0000065425057896 */ /* 0x000fe20008000005 */
[----:B------:R-:W-:Y:S02]  /*5800*/  SHF.R.S32.HI R55, RZ, 0x18, R55 ;  /* 0x00000018ff377819 */ /* 0x000fe40000011437 */
[----:B------:R-:W-:Y:S01]  /*5810*/  SHF.L.U32 R70, R56, 0x10, RZ ;  /* 0x0000001038467819 */ /* 0x000fe200000006ff */
[----:B---3--:R-:W-:Y:S01]  /*5820*/  IMAD R4, R47, R4, RZ ;  /* 0x000000042f047224 */ /* 0x008fe200078e02ff */
[----:B------:R-:W-:Y:S01]  /*5830*/  PRMT R68, R57, 0x8880, RZ ;  /* 0x0000888039447816 */ /* 0x000fe200000000ff */
[----:B------:R-:W-:Y:S01]  /*5840*/  IMAD R5, R47, R5, RZ ;  /* 0x000000052f057224 */ /* 0x000fe200078e02ff */
[----:B------:R-:W-:Y:S01]  /*5850*/  SHF.L.U32 R67, R57, 0x10, RZ ;  /* 0x0000001039437819 */ /* 0x000fe200000006ff */
[----:B------:R-:W-:Y:S01]  /*5860*/  IMAD R6, R47, R6, RZ ;  /* 0x000000062f067224 */ /* 0x000fe200078e02ff */
[----:B------:R-:W-:Y:S01]  /*5870*/  SYNCS.ARRIVE.TRANS64.RED.A1T0 RZ, [UR5], RZ ;  /* 0x000000ffffff79a7 */ /* 0x000fe20008100405 */
[----:B------:R-:W-:Y:S01]  /*5880*/  IMAD R4, R49, R48, R4 ;  /* 0x0000003031047224 */ /* 0x000fe200078e0204 */
[----:B------:R-:W-:Y:S01]  /*5890*/  MOV R49, R80 ;  /* 0x0000005000317202 */ /* 0x000fe20000000f00 */
[----:B------:R-:W-:Y:S01]  /*58a0*/  IMAD R7, R47, R7, RZ ;  /* 0x000000072f077224 */ /* 0x000fe200078e02ff */
[----:B------:R-:W-:Y:S01]  /*58b0*/  PRMT R65, R58, 0x8880, RZ ;  /* 0x000088803a417816 */ /* 0x000fe200000000ff */
[-C--:B------:R-:W-:Y:S01]  /*58c0*/  IMAD R5, R50, R48.reuse, R5 ;  /* 0x0000003032057224 */ /* 0x080fe200078e0205 */
[----:B------:R-:W-:Y:S01]  /*58d0*/  SHF.R.S32.HI R50, RZ, 0x18, R79 ;  /* 0x00000018ff327819 */ /* 0x000fe2000001144f */
[----:B------:R-:W-:Y:S01]  /*58e0*/  IMAD R6, R51, R48, R6 ;  /* 0x0000003033067224 */ /* 0x000fe200078e0206 */
[----:B------:R-:W-:Y:S01]  /*58f0*/  SHF.R.S32.HI R51, RZ, 0x18, R78 ;  /* 0x00000018ff337819 */ /* 0x000fe2000001144e */
[C---:B------:R-:W-:Y:S01]  /*5900*/  IMAD R8, R47.reuse, R8, RZ ;  /* 0x000000082f087224 */ /* 0x040fe200078e02ff */
[----:B------:R-:W-:Y:S01]  /*5910*/  SHF.R.S32.HI R57, RZ, 0x18, R57 ;  /* 0x00000018ff397819 */ /* 0x000fe20000011439 */
[----:B------:R-:W-:Y:S01]  /*5920*/  IMAD R7, R52, R48, R7 ;  /* 0x0000003034077224 */ /* 0x000fe200078e0207 */
[----:B------:R-:W-:Y:S01]  /*5930*/  SHF.L.U32 R64, R58, 0x10, RZ ;  /* 0x000000103a407819 */ /* 0x000fe200000006ff */
[----:B------:R-:W-:Y:S01]  /*5940*/  IMAD R9, R47, R9, RZ ;  /* 0x000000092f097224 */ /* 0x000fe200078e02ff */
[----:B------:R-:W-:Y:S01]  /*5950*/  PRMT R62, R59, 0x8880, RZ ;  /* 0x000088803b3e7816 */ /* 0x000fe200000000ff */
[----:B------:R-:W-:Y:S01]  /*5960*/  IMAD R10, R47, R10, RZ ;  /* 0x0000000a2f0a7224 */ /* 0x000fe200078e02ff */
[----:B------:R-:W-:Y:S01]  /*5970*/  I2IP.S8.S32.SAT R92, R7, R6, RZ ;  /* 0x00000006075c7239 */ /* 0x000fe200000014ff */
[----:B------:R-:W-:Y:S01]  /*5980*/  IMAD R8, R49, R48, R8 ;  /* 0x0000003031087224 */ /* 0x000fe200078e0208 */
[----:B------:R-:W-:Y:S01]  /*5990*/  MOV R49, R77 ;  /* 0x0000004d00317202 */ /* 0x000fe20000000f00 */
[----:B------:R-:W-:Y:S01]  /*59a0*/  IMAD R11, R47, R11, RZ ;  /* 0x0000000b2f0b7224 */ /* 0x000fe200078e02ff */
[----:B------:R-:W-:Y:S01]  /*59b0*/  I2IP.S8.S32.SAT R92, R5, R4, R92 ;  /* 0x00000004055c7239 */ /* 0x000fe2000000145c */
[-C--:B------:R-:W-:Y:S01]  /*59c0*/  IMAD R9, R50, R48.reuse, R9 ;  /* 0x0000003032097224 */ /* 0x080fe200078e0209 */
[----:B------:R-:W-:Y:S01]  /*59d0*/  SHF.R.S32.HI R50, RZ, 0x18, R76 ;  /* 0x00000018ff327819 */ /* 0x000fe2000001144c */
[----:B------:R-:W-:Y:S01]  /*59e0*/  IMAD R10, R51, R48, R10 ;  /* 0x00000030330a7224 */ /* 0x000fe200078e020a */
[----:B------:R-:W-:Y:S01]  /*59f0*/  MOV R51, R74 ;  /* 0x0000004a00337202 */ /* 0x000fe20000000f00 */
[----:B------:R-:W-:Y:S01]  /*5a00*/  IMAD R12, R47, R12, RZ ;  /* 0x0000000c2f0c7224 */ /* 0x000fe200078e02ff */
[----:B------:R-:W-:Y:S01]  /*5a10*/  SHF.L.U32 R75, R54, 0x8, RZ ;  /* 0x00000008364b7819 */ /* 0x000fe200000006ff */
[-C--:B------:R-:W-:Y:S01]  /*5a20*/  IMAD R11, R53, R48.reuse, R11 ;  /* 0x00000030350b7224 */ /* 0x080fe200078e020b */
[----:B------:R-:W-:Y:S01]  /*5a30*/  SHF.R.S32.HI R54, RZ, 0x18, R54 ;  /* 0x00000018ff367819 */ /* 0x000fe20000011436 */
[----:B------:R-:W-:Y:S01]  /*5a40*/  IMAD R13, R47, R13, RZ ;  /* 0x0000000d2f0d7224 */ /* 0x000fe200078e02ff */
[----:B------:R-:W-:Y:S01]  /*5a50*/  SHF.R.S32.HI R53, RZ, 0x18, R72 ;  /* 0x00000018ff357819 */ /* 0x000fe20000011448 */
[----:B------:R-:W-:Y:S01]  /*5a60*/  IMAD R12, R49, R48, R12 ;  /* 0x00000030310c7224 */ /* 0x000fe200078e020c */
[----:B------:R-:W-:Y:S01]  /*5a70*/  SHF.R.S32.HI R49, RZ, 0x18, R75 ;  /* 0x00000018ff317819 */ /* 0x000fe2000001144b */
[----:B------:R-:W-:Y:S01]  /*5a80*/  IMAD R14, R47, R14, RZ ;  /* 0x0000000e2f0e7224 */ /* 0x000fe200078e02ff */
[----:B------:R-:W-:Y:S01]  /*5a90*/  I2IP.S8.S32.SAT R93, R11, R10, RZ ;  /* 0x0000000a0b5d7239 */ /* 0x000fe200000014ff */
[----:B------:R-:W-:Y:S01]  /*5aa0*/  IMAD R15, R47, R15, RZ ;  /* 0x0000000f2f0f7224 */ /* 0x000fe200078e02ff */
[----:B------:R-:W-:Y:S01]  /*5ab0*/  SHF.L.U32 R61, R59, 0x10, RZ ;  /* 0x000000103b3d7819 */ /* 0x000fe200000006ff */
[----:B------:R-:W-:Y:S01]  /*5ac0*/  IMAD R13, R50, R48, R13 ;  /* 0x00000030320d7224 */ /* 0x000fe200078e020d */
[----:B------:R-:W-:Y:S01]  /*5ad0*/  I2IP.S8.S32.SAT R93, R9, R8, R93 ;  /* 0x00000008095d7239 */ /* 0x000fe2000000145d */
[----:B------:R-:W-:Y:S01]  /*5ae0*/  IMAD R16, R47, R16, RZ ;  /* 0x000000102f107224 */ /* 0x000fe200078e02ff */
[----:B------:R-:W-:Y:S01]  /*5af0*/  SHF.R.S32.HI R50, RZ, 0x18, R73 ;  /* 0x00000018ff327819 */ /* 0x000fe20000011449 */
[-C--:B------:R-:W-:Y:S01]  /*5b00*/  IMAD R14, R49, R48.reuse, R14 ;  /* 0x00000030310e7224 */ /* 0x080fe200078e020e */
[----:B------:R-:W-:Y:S01]  /*5b10*/  SHF.R.S32.HI R59, RZ, 0x18, R59 ;  /* 0x00000018ff3b7819 */ /* 0x000fe2000001143b */
[C---:B------:R-:W-:Y:S01]  /*5b20*/  IMAD R17, R47.reuse, R17, RZ ;  /* 0x000000112f117224 */ /* 0x040fe200078e02ff */
[----:B------:R-:W-:Y:S01]  /*5b30*/  SHF.L.U32 R69, R56, 0x8, RZ ;  /* 0x0000000838457819 */ /* 0x000fe200000006ff */
[----:B------:R-:W-:Y:S01]  /*5b40*/  IMAD R15, R54, R48, R15 ;  /* 0x00000030360f7224 */ /* 0x000fe200078e020f */
[----:B------:R-:W-:Y:S01]  /*5b50*/  SHF.R.S32.HI R56, RZ, 0x18, R56 ;  /* 0x00000018ff387819 */ /* 0x000fe20000011438 */
[----:B------:R-:W-:Y:S01]  /*5b60*/  IMAD R18, R47, R18, RZ ;  /* 0x000000122f127224 */ /* 0x000fe200078e02ff */
[----:B------:R-:W-:Y:S01]  /*5b70*/  SHF.L.U32 R63, R58, 0x8, RZ ;  /* 0x000000083a3f7819 */ /* 0x000fe200000006ff */
[----:B------:R-:W-:Y:S01]  /*5b80*/  IMAD R16, R51, R48, R16 ;  /* 0x0000003033107224 */ /* 0x000fe200078e0210 */
[----:B------:R-:W-:Y:S01]  /*5b90*/  I2IP.S8.S32.SAT R94, R15, R14, RZ ;  /* 0x0000000e0f5e7239 */ /* 0x000fe200000014ff */
[----:B------:R-:W-:Y:S01]  /*5ba0*/  IMAD R19, R47, R19, RZ ;  /* 0x000000132f137224 */ /* 0x000fe200078e02ff */
[----:B------:R-:W-:Y:S01]  /*5bb0*/  SHF.R.S32.HI R51, RZ, 0x18, R70 ;  /* 0x00000018ff337819 */ /* 0x000fe20000011446 */
[----:B------:R-:W-:Y:S01]  /*5bc0*/  IMAD R17, R50, R48, R17 ;  /* 0x0000003032117224 */ /* 0x000fe200078e0211 */
[----:B------:R-:W-:Y:S01]  /*5bd0*/  I2IP.S8.S32.SAT R94, R13, R12, R94 ;  /* 0x0000000c0d5e7239 */ /* 0x000fe2000000145e */
[----:B------:R-:W-:Y:S01]  /*5be0*/  IMAD R0, R47, R20, RZ ;  /* 0x000000142f007224 */ /* 0x000fe200078e02ff */
[----:B------:R-:W-:Y:S01]  /*5bf0*/  SHF.R.S32.HI R50, RZ, 0x18, R69 ;  /* 0x00000018ff327819 */ /* 0x000fe20000011445 */
[-C--:B------:R-:W-:Y:S01]  /*5c00*/  IMAD R18, R53, R48.reuse, R18 ;  /* 0x0000003035127224 */ /* 0x080fe200078e0212 */
[----:B------:R-:W-:Y:S01]  /*5c10*/  SHF.R.S32.HI R58, RZ, 0x18, R58 ;  /* 0x00000018ff3a7819 */ /* 0x000fe2000001143a */
[----:B------:R-:W-:Y:S01]  /*5c20*/  IMAD.MOV.U32 R49, RZ, RZ, R71 ;  /* 0x000000ffff317224 */ /* 0x000fe200078e0047 */
[----:B------:R-:W-:Y:S01]  /*5c30*/  SHF.R.S32.HI R53, RZ, 0x18, R60 ;  /* 0x00000018ff357819 */ /* 0x000fe2000001143c */
[----:B------:R-:W-:Y:S02]  /*5c40*/  IMAD R2, R47, R21, RZ ;  /* 0x000000152f027224 */ /* 0x000fe400078e02ff */
[----:B------:R-:W-:Y:S02]  /*5c50*/  IMAD R19, R55, R48, R19 ;  /* 0x0000003037137224 */ /* 0x000fe400078e0213 */
[----:B------:R-:W-:Y:S02]  /*5c60*/  IMAD R3, R47, R22, RZ ;  /* 0x000000162f037224 */ /* 0x000fe400078e02ff */
[----:B------:R-:W-:Y:S01]  /*5c70*/  IMAD R0, R49, R48, R0 ;  /* 0x0000003031007224 */ /* 0x000fe200078e0200 */
[----:B------:R-:W-:Y:S01]  /*5c80*/  I2IP.S8.S32.SAT R95, R19, R18, RZ ;  /* 0x00000012135f7239 */ /* 0x000fe200000014ff */
[----:B------:R-:W-:Y:S01]  /*5c90*/  IMAD R23, R47, R23, RZ ;  /* 0x000000172f177224 */ /* 0x000fe200078e02ff */
[----:B------:R-:W-:Y:S01]  /*5ca0*/  MOV R49, R68 ;  /* 0x0000004400317202 */ /* 0x000fe20000000f00 */
[----:B------:R-:W-:Y:S01]  /*5cb0*/  IMAD R2, R51, R48, R2 ;  /* 0x0000003033027224 */ /* 0x000fe200078e0202 */
[----:B------:R-:W-:Y:S01]  /*5cc0*/  I2IP.S8.S32.SAT R95, R17, R16, R95 ;  /* 0x00000010115f7239 */ /* 0x000fe2000000145f */
[C---:B------:R-:W-:Y:S01]  /*5cd0*/  IMAD R20, R47.reuse, R24, RZ ;  /* 0x000000182f147224 */ /* 0x040fe200078e02ff */
[----:B------:R-:W-:Y:S01]  /*5ce0*/  SHF.R.S32.HI R51, RZ, 0x18, R66 ;  /* 0x00000018ff337819 */ /* 0x000fe20000011442 */
[-C--:B------:R-:W-:Y:S01]  /*5cf0*/  IMAD R3, R50, R48.reuse, R3 ;  /* 0x0000003032037224 */ /* 0x080fe200078e0203 */
[----:B------:R-:W-:Y:S01]  /*5d00*/  SHF.R.S32.HI R50, RZ, 0x18, R67 ;  /* 0x00000018ff327819 */ /* 0x000fe20000011443 */
[C---:B------:R-:W-:Y:S01]  /*5d10*/  IMAD R21, R47.reuse, R25, RZ ;  /* 0x000000192f157224 */ /* 0x040fe200078e02ff */
[----:B------:R1:W-:Y:S01]  /*5d20*/  STS.128 [R105+UR43+0x1200], R92 ;  /* 0x0012005c69007988 */ /* 0x0003e20008000c2b */
[----:B------:R-:W-:Y:S02]  /*5d30*/  IMAD R23, R56, R48, R23 ;  /* 0x0000003038177224 */ /* 0x000fe400078e0217 */
[----:B------:R-:W-:Y:S02]  /*5d40*/  IMAD R22, R47, R26, RZ ;  /* 0x0000001a2f167224 */ /* 0x000fe400078e02ff */
[-C--:B------:R-:W-:Y:S01]  /*5d50*/  IMAD R20, R49, R48.reuse, R20 ;  /* 0x0000003031147224 */ /* 0x080fe200078e0214 */
[----:B------:R-:W-:Y:S01]  /*5d60*/  I2IP.S8.S32.SAT R115, R23, R3, RZ ;  /* 0x0000000317737239 */ /* 0x000fe200000014ff */
[C---:B------:R-:W-:Y:S01]  /*5d70*/  IMAD R27, R47.reuse, R27, RZ ;  /* 0x0000001b2f1b7224 */ /* 0x040fe200078e02ff */
[----:B------:R-:W-:Y:S01]  /*5d80*/  MOV R49, R65 ;  /* 0x0000004100317202 */ /* 0x000fe20000000f00 */
[----:B------:R-:W-:Y:S01]  /*5d90*/  IMAD R21, R50, R48, R21 ;  /* 0x0000003032157224 */ /* 0x000fe200078e0215 */
[----:B------:R-:W-:Y:S01]  /*5da0*/  I2IP.S8.S32.SAT R116, R2, R0, R115 ;  /* 0x0000000002747239 */ /* 0x000fe20000001473 */
[----:B------:R-:W-:Y:S01]  /*5db0*/  IMAD R24, R47, R28, RZ ;  /* 0x0000001c2f187224 */ /* 0x000fe200078e02ff */
[----:B------:R-:W-:Y:S01]  /*5dc0*/  SHF.R.S32.HI R50, RZ, 0x18, R64 ;  /* 0x00000018ff327819 */ /* 0x000fe20000011440 */
[----:B------:R-:W-:Y:S01]  /*5dd0*/  IMAD R22, R51, R48, R22 ;  /* 0x0000003033167224 */ /* 0x000fe200078e0216 */
[----:B------:R-:W-:Y:S01]  /*5de0*/  MOV R51, R62 ;  /* 0x0000003e00337202 */ /* 0x000fe20000000f00 */
[-C--:B------:R-:W-:Y:S02]  /*5df0*/  IMAD R27, R57, R48.reuse, R27 ;  /* 0x00000030391b7224 */ /* 0x080fe400078e021b */
[----:B------:R-:W-:Y:S02]  /*5e00*/  IMAD R25, R47, R29, RZ ;  /* 0x0000001d2f197224 */ /* 0x000fe400078e02ff */
[----:B------:R-:W-:Y:S01]  /*5e10*/  IMAD R24, R49, R48, R24 ;  /* 0x0000003031187224 */ /* 0x000fe200078e0218 */
[----:B------:R-:W-:Y:S01]  /*5e20*/  SHF.R.S32.HI R49, RZ, 0x18, R63 ;  /* 0x00000018ff317819 */ /* 0x000fe2000001143f */
[----:B------:R-:W-:Y:S01]  /*5e30*/  IMAD R26, R47, R30, RZ ;  /* 0x0000001e2f1a7224 */ /* 0x000fe200078e02ff */
[----:B------:R-:W-:Y:S01]  /*5e40*/  I2IP.S8.S32.SAT R117, R27, R22, RZ ;  /* 0x000000161b757239 */ /* 0x000fe200000014ff */
[C---:B------:R-:W-:Y:S02]  /*5e50*/  IMAD R31, R47.reuse, R31, RZ ;  /* 0x0000001f2f1f7224 */ /* 0x040fe400078e02ff */
[----:B------:R-:W-:Y:S01]  /*5e60*/  IMAD R25, R50, R48, R25 ;  /* 0x0000003032197224 */ /* 0x000fe200078e0219 */
[----:B------:R-:W-:Y:S01]  /*5e70*/  SHF.R.S32.HI R50, RZ, 0x18, R61 ;  /* 0x00000018ff327819 */ /* 0x000fe2000001143d */
[----:B------:R-:W-:Y:S01]  /*5e80*/  IMAD R28, R47, R32, RZ ;  /* 0x000000202f1c7224 */ /* 0x000fe200078e02ff */
[----:B------:R-:W-:Y:S01]  /*5e90*/  I2IP.S8.S32.SAT R117, R21, R20, R117 ;  /* 0x0000001415757239 */ /* 0x000fe20000001475 */
[-C--:B------:R-:W-:Y:S02]  /*5ea0*/  IMAD R26, R49, R48.reuse, R26 ;  /* 0x00000030311a7224 */ /* 0x080fe400078e021a */
[----:B------:R-:W-:Y:S02]  /*5eb0*/  IMAD R29, R47, R33, RZ ;  /* 0x000000212f1d7224 */ /* 0x000fe400078e02ff */
[-C--:B------:R-:W-:Y:S02]  /*5ec0*/  IMAD R31, R58, R48.reuse, R31 ;  /* 0x000000303a1f7224 */ /* 0x080fe400078e021f */
[----:B------:R-:W-:Y:S02]  /*5ed0*/  IMAD R28, R51, R48, R28 ;  /* 0x00000030331c7224 */ /* 0x000fe400078e021c */
[----:B------:R-:W-:Y:S01]  /*5ee0*/  IMAD R30, R47, R34, RZ ;  /* 0x000000222f1e7224 */ /* 0x000fe200078e02ff */
[----:B------:R-:W-:Y:S01]  /*5ef0*/  I2IP.S8.S32.SAT R114, R31, R26, RZ ;  /* 0x0000001a1f727239 */ /* 0x000fe200000014ff */
[----:B------:R-:W-:Y:S02]  /*5f00*/  IMAD R29, R50, R48, R29 ;  /* 0x00000030321d7224 */ /* 0x000fe400078e021d */
[----:B------:R-:W-:Y:S01]  /*5f10*/  IMAD R35, R47, R35, RZ ;  /* 0x000000232f237224 */ /* 0x000fe200078e02ff */
[----:B------:R-:W-:Y:S01]  /*5f20*/  I2IP.S8.S32.SAT R118, R25, R24, R114 ;  /* 0x0000001819767239 */ /* 0x000fe20000001472 */
[-C--:B------:R-:W-:Y:S01]  /*5f30*/  IMAD R30, R53, R48.reuse, R30 ;  /* 0x00000030351e7224 */ /* 0x080fe200078e021e */
[----:B------:R-:W-:Y:S01]  /*5f40*/  IADD3 R114, PT, PT, R44, 0x1, RZ ;  /* 0x000000012c727810 */ /* 0x000fe20007ffe0ff */
[----:B------:R-:W-:Y:S05]  /*5f50*/  IMAD R35, R59, R48, R35 ;  /* 0x000000303b237224 */ /* 0x000fea00078e0223 */
[----:B------:R-:W-:Y:S04]  /*5f60*/  I2IP.S8.S32.SAT R120, R35, R30, RZ ;  /* 0x0000001e23787239 */ /* 0x000fe800000014ff */
[----:B------:R-:W-:Y:S05]  /*5f70*/  I2IP.S8.S32.SAT R119, R29, R28, R120 ;  /* 0x0000001c1d777239 */ /* 0x000fea0000001478 */
[----:B------:R1:W-:Y:S01]  /*5f80*/  STS.128 [R104+0x1010], R116 ;  /* 0x0010107468007388 */ /* 0x0003e20000000c00 */
[----:B------:R-:W-:Y:S01]  /*5f90*/  @!PT LDS RZ, [RZ] ;  /* 0x00000000fffff984 */ /* 0x000fe20000000800 */
[----:B------:R-:W-:Y:S01]  /*5fa0*/  @!PT LDS RZ, [RZ] ;  /* 0x00000000fffff984 */ /* 0x000fe20000000800 */
[----:B------:R-:W-:Y:S01]  /*5fb0*/  @!PT LDS RZ, [RZ] ;  /* 0x00000000fffff984 */ /* 0x000fe20000000800 */
[----:B------:R-:W-:Y:S01]  /*5fc0*/  @!PT LDS RZ, [RZ] ;  /* 0x00000000fffff984 */ /* 0x000fe20000000800 */
[----:B------:R3:W-:Y:S07]  /*5fd0*/  MEMBAR.ALL.CTA ;  /* 0x0000000000007992 */ /* 0x0007ee0000008000 */
[----:B---3--:R-:W3:Y:S02]  /*5fe0*/  FENCE.VIEW.ASYNC.S ;  /* 0x00000000000073c6 */ /* 0x008ee40000000000 */
[----:B---3--:R-:W-:Y:S06]  /*5ff0*/  BAR.SYNC.DEFER_BLOCKING 0x1, 0x80 ;  /* 0x0042000000007b1d */ /* 0x008fec0000010000 */
[----:B------:R-:W-:Y:S05]  /*6000*/  @P0 BRA `(.L_x_95) ;  /* 0x0000000000340947 */ /* 0x000fea0003800000 */
[----:B------:R-:W-:Y:S01]  /*6010*/  UIADD3 UR12, UPT, UPT, UR43, 0x1200, URZ ;  /* 0x000012002b0c7890 */ /* 0x000fe2000fffe0ff */
[----:B------:R-:W-:Y:S01]  /*6020*/  R2UR UR9, R97 ;  /* 0x00000000610972ca */ /* 0x000fe200000e0000 */
[----:B------:R-:W-:Y:S01]  /*6030*/  UIADD3 UR10, UP0, UPT, UR46, 0x680, URZ ;  /* 0x000006802e0a7890 */ /* 0x000fe2000ff1e0ff */
[----:B------:R-:W-:Y:S01]  /*6040*/  R2UR UR8, R99 ;  /* 0x00000000630872ca */ /* 0x000fe200000e0000 */
[----:B------:R-:W-:Y:S02]  /*6050*/  UMOV UR7, UR36 ;  /* 0x0000002400077c82 */ /* 0x000fe40008000000 */
[----:B------:R-:W-:Y:S01]  /*6060*/  IMAD.U32 R111, RZ, RZ, UR12 ;  /* 0x0000000cff6f7e24 */ /* 0x000fe2000f8e00ff */
[----:B------:R-:W-:Y:S04]  /*6070*/  UIADD3.X UR11, UPT, UPT, URZ, UR47, URZ, UP0, !UPT ;  /* 0x0000002fff0b7290 */ /* 0x000fe800087fe4ff */
[----:B------:R-:W-:Y:S03]  /*6080*/  R2UR UR4, R111 ;  /* 0x000000006f0472ca */ /* 0x000fe600000e0000 */
[----:B------:R-:W-:Y:S02]  /*6090*/  USHF.L.U32 UR5, UR9, 0x6, URZ ;  /* 0x0000000609057899 */ /* 0x000fe400080006ff */
[----:B------:R-:W-:Y:S09]  /*60a0*/  USHF.L.U32 UR6, UR8, 0x6, URZ ;  /* 0x0000000608067899 */ /* 0x000ff200080006ff */
[----:B------:R3:W-:Y:S01]  /*60b0*/  UTMASTG.3D [UR4], [UR10] ;  /* 0x000000040a0073b5 */ /* 0x0007e20008010000 */
[----:B------:R0:W-:Y:S01]  /*60c0*/  UTMACMDFLUSH ;  /* 0x00000000000079b7 */ /* 0x0001e20000000000 */
[----:B---3--:R-:W-:Y:S04]  /*60d0*/  DEPBAR.LE SB0, 0x0 ;  /* 0x000080000000791a */ /* 0x008fe80000000000 */
.L_x_95:
[----:B------:R-:W-:Y:S05]  /*60e0*/  BSYNC.RECONVERGENT B0 ;  /* 0x0000000000007941 */ /* 0x000fea0003800200 */
.L_x_94:
[----:B------:R-:W-:Y:S01]  /*60f0*/  BAR.SYNC.DEFER_BLOCKING 0x1, 0x80 ;  /* 0x0042000000007b1d */ /* 0x000fe20000010000 */
[----:B------:R-:W-:Y:S01]  /*6100*/  ISETP.NE.AND P2, PT, R112, RZ, PT ;  /* 0x000000ff7000720c */ /* 0x000fe20003f45270 */
[----:B------:R-:W-:Y:S01]  /*6110*/  IMAD.IADD R97, R43, 0x1, R81 ;  /* 0x000000012b617824 */ /* 0x000fe200078e0251 */
[----:B------:R-:W-:Y:S01]  /*6120*/  ISETP.NE.AND P0, PT, R113, 0x2, PT ;  /* 0x000000027100780c */ /* 0x000fe20003f05270 */
[----:B------:R-:W-:Y:S01]  /*6130*/  IMAD.IADD R99, R45, 0x1, R96 ;  /* 0x000000012d637824 */ /* 0x000fe200078e0260 */
[----:B------:R-:W-:Y:S02]  /*6140*/  ISETP.NE.AND P1, PT, R114, 0x4, PT ;  /* 0x000000047200780c */ /* 0x000fe40003f25270 */
[----:B------:R-:W-:Y:S02]  /*6150*/  SEL R0, RZ, 0x1, P0 ;  /* 0x00000001ff007807 */ /* 0x000fe40000000000 */
[----:B------:R-:W-:Y:S02]  /*6160*/  SEL R3, RZ, 0x1, P1 ;  /* 0x00000001ff037807 */ /* 0x000fe40000800000 */
[----:B------:R-:W-:Y:S02]  /*6170*/  LOP3.LUT R109, R109, R0, RZ, 0x3c, !PT ;  /* 0x000000006d6d7212 */ /* 0x000fe400078e3cff */
[----:B------:R-:W-:Y:S02]  /*6180*/  LOP3.LUT R110, R110, R3, RZ, 0x3c, !PT ;  /* 0x000000036e6e7212 */ /* 0x000fe400078e3cff */
[----:B------:R-:W-:Y:S02]  /*6190*/  @P2 R2UR UR36, R107 ;  /* 0x000000006b2422ca */ /* 0x000fe400000e0000 */
[----:B------:R-:W-:Y:S02]  /*61a0*/  SEL R113, R113, RZ, P0 ;  /* 0x000000ff71717207 */ /* 0x000fe40000000000 */
[----:B------:R-:W-:Y:S01]  /*61b0*/  SEL R44, R114, RZ, P1 ;  /* 0x000000ff722c7207 */ /* 0x000fe20000800000 */
[----:B------:R-:W-:Y:S10]  /*61c0*/  @P2 BRA `(.L_x_96) ;  /* 0xffffffe400682947 */ /* 0x000ff4000383ffff */
[----:B------:R-:W-:Y:S05]  /*61d0*/  EXIT ;  /* 0x000000000000794d */ /* 0x000fea0003800000 */
.L_x_19:
[----:B--2---:R2:W1:Y:S02]  /*61e0*/  SYNCS.PHASECHK.TRANS64.TRYWAIT P0, [R3+URZ+0xf0], R2 ;  /* 0x0000f002030075a7 */ /* 0x00446400080011ff */
[----:B-1----:R-:W-:Y:S05]  /*61f0*/  @!P0 NANOSLEEP.SYNCS 0x989680 ;  /* 0x009896800000895d */ /* 0x002fea0003900000 */
[----:B------:R-:W1:Y:S02]  /*6200*/  @!P0 SYNCS.PHASECHK.TRANS64 P0, [R3+URZ+0xf0], R2 ;  /* 0x0000f002030085a7 */ /* 0x000e6400080010ff */
[----:B-1----:R-:W-:Y:S05]  /*6210*/  @!P0 BRA `(.L_x_19) ;  /* 0xfffffffc00f08947 */ /* 0x002fea000383ffff */
[----:B------:R-:W-:Y:S05]  /*6220*/  BRA `(.L_x_97) ;  /* 0xffffffb000e47947 */ /* 0x000fea000383ffff */
.L_x_22:
[----:B-1----:R-:W-:-:S07]  /*6230*/  MOV R2, UR33 ;  /* 0x0000002100027c02 */ /* 0x002fce0008000f00 */
.L_x_98:
[----:B-1----:R1:W2:Y:S02]  /*6240*/  SYNCS.PHASECHK.TRANS64.TRYWAIT P0, [R2+URZ+0x30], R5 ;  /* 0x00003005020075a7 */ /* 0x0022a400080011ff */
[----:B--2---:R-:W-:Y:S05]  /*6250*/  @!P0 NANOSLEEP.SYNCS 0x989680 ;  /* 0x009896800000895d */ /* 0x004fea0003900000 */
[----:B------:R-:W2:Y:S02]  /*6260*/  @!P0 SYNCS.PHASECHK.TRANS64 P0, [R2+URZ+0x30], R5 ;  /* 0x00003005020085a7 */ /* 0x000ea400080010ff */
[----:B--2---:R-:W-:Y:S05]  /*6270*/  @!P0 BRA `(.L_x_98) ;  /* 0xfffffffc00f08947 */ /* 0x004fea000383ffff */
[----:B------:R-:W-:Y:S05]  /*6280*/  BRA `(.L_x_21) ;  /* 0xffffffb400347947 */ /* 0x000fea000383ffff */
.L_x_28:
[----:B-1----:R-:W-:-:S07]  /*6290*/  MOV R2, UR17 ;  /* 0x0000001100027c02 */ /* 0x002fce0008000f00 */
.L_x_99:
[----:B-1----:R1:W2:Y:S02]  /*62a0*/  SYNCS.PHASECHK.TRANS64.TRYWAIT P0, [R2+URZ+0x30], R5 ;  /* 0x00003005020075a7 */ /* 0x0022a400080011ff */
[----:B--2---:R-:W-:Y:S05]  /*62b0*/  @!P0 NANOSLEEP.SYNCS 0x989680 ;  /* 0x009896800000895d */ /* 0x004fea0003900000 */
[----:B------:R-:W2:Y:S02]  /*62c0*/  @!P0 SYNCS.PHASECHK.TRANS64 P0, [R2+URZ+0x30], R5 ;  /* 0x00003005020085a7 */ /* 0x000ea400080010ff */
[----:B--2---:R-:W-:Y:S05]  /*62d0*/  @!P0 BRA `(.L_x_99) ;  /* 0xfffffffc00f08947 */ /* 0x004fea000383ffff */
[----:B------:R-:W-:Y:S05]  /*62e0*/  BRA `(.L_x_27) ;  /* 0xffffffb400d87947 */ /* 0x000fea000383ffff */
.L_x_32:
[----:B-1----:R1:W2:Y:S02]  /*62f0*/  SYNCS.PHASECHK.TRANS64.TRYWAIT P0, [R2+URZ+0x80], R3 ;  /* 0x00008003020075a7 */ /* 0x0022a400080011ff */
[----:B--2---:R-:W-:Y:S05]  /*6300*/  @!P0 NANOSLEEP.SYNCS 0x989680 ;  /* 0x009896800000895d */ /* 0x004fea0003900000 */
[----:B------:R-:W2:Y:S02]  /*6310*/  @!P0 SYNCS.PHASECHK.TRANS64 P0, [R2+URZ+0x80], R3 ;  /* 0x00008003020085a7 */ /* 0x000ea400080010ff */
[----:B--2---:R-:W-:Y:S05]  /*6320*/  @!P0 BRA `(.L_x_32) ;  /* 0xfffffffc00f08947 */ /* 0x004fea000383ffff */
[----:B------:R-:W-:Y:S05]  /*6330*/  BRA `(.L_x_100) ;  /* 0xffffffb800647947 */ /* 0x000fea000383ffff */
.L_x_36:
[----:B----4-:R-:W-:-:S07]  /*6340*/  MOV R0, UR5 ;  /* 0x0000000500007c02 */ /* 0x010fce0008000f00 */
.L_x_101:
[----:B-1----:R1:W2:Y:S02]  /*6350*/  SYNCS.PHASECHK.TRANS64.TRYWAIT P0, [R0+URZ], R3 ;  /* 0x00000003000075a7 */ /* 0x0022a400080011ff */
[----:B--2---:R-:W-:Y:S05]  /*6360*/  @!P0 NANOSLEEP.SYNCS 0x989680 ;  /* 0x009896800000895d */ /* 0x004fea0003900000 */
[----:B------:R-:W2:Y:S02]  /*6370*/  @!P0 SYNCS.PHASECHK.TRANS64 P0, [R0+URZ], R3 ;  /* 0x00000003000085a7 */ /* 0x000ea400080010ff */
[----:B--2---:R-:W-:Y:S05]  /*6380*/  @!P0 BRA `(.L_x_101) ;  /* 0xfffffffc00f08947 */ /* 0x004fea000383ffff */
[----:B------:R-:W-:Y:S05]  /*6390*/  BRA `(.L_x_102) ;  /* 0xffffffbc00d47947 */ /* 0x000fea000383ffff */
.L_x_37:
[----:B----4-:R-:W-:-:S07]  /*63a0*/  MOV R0, UR5 ;  /* 0x0000000500007c02 */ /* 0x010fce0008000f00 */
.L_x_103:
[----:B-1----:R1:W2:Y:S02]  /*63b0*/  SYNCS.PHASECHK.TRANS64.TRYWAIT P0, [R0+URZ], R3 ;  /* 0x00000003000075a7 */ /* 0x0022a400080011ff */
[----:B--2---:R-:W-:Y:S05]  /*63c0*/  @!P0 NANOSLEEP.SYNCS 0x989680 ;  /* 0x009896800000895d */ /* 0x004fea0003900000 */
[----:B------:R-:W2:Y:S02]  /*63d0*/  @!P0 SYNCS.PHASECHK.TRANS64 P0, [R0+URZ], R3 ;  /* 0x00000003000085a7 */ /* 0x000ea400080010ff */
[----:B--2---:R-:W-:Y:S05]  /*63e0*/  @!P0 BRA `(.L_x_103) ;  /* 0xfffffffc00f08947 */ /* 0x004fea000383ffff */
[----:B------:R-:W-:Y:S05]  /*63f0*/  BRA `(.L_x_104) ;  /* 0xffffffbc00e07947 */ /* 0x000fea000383ffff */
.L_x_38:
[----:B----4-:R-:W-:-:S07]  /*6400*/  MOV R0, UR5 ;  /* 0x0000000500007c02 */ /* 0x010fce0008000f00 */
.L_x_105:
[----:B-1----:R1:W2:Y:S02]  /*6410*/  SYNCS.PHASECHK.TRANS64.TRYWAIT P0, [R0+URZ], R3 ;  /* 0x00000003000075a7 */ /* 0x0022a400080011ff */
[----:B--2---:R-:W-:Y:S05]  /*6420*/  @!P0 NANOSLEEP.SYNCS 0x989680 ;  /* 0x009896800000895d */ /* 0x004fea0003900000 */
[----:B------:R-:W2:Y:S02]  /*6430*/  @!P0 SYNCS.PHASECHK.TRANS64 P0, [R0+URZ], R3 ;  /* 0x00000003000085a7 */ /* 0x000ea400080010ff */
[----:B--2---:R-:W-:Y:S05]  /*6440*/  @!P0 BRA `(.L_x_105) ;  /* 0xfffffffc00f08947 */ /* 0x004fea000383ffff */
[----:B------:R-:W-:Y:S05]  /*6450*/  BRA `(.L_x_106) ;  /* 0xffffffbc00ec7947 */ /* 0x000fea000383ffff */
.L_x_39:
[----:B----4-:R-:W-:-:S07]  /*6460*/  MOV R0, UR5 ;  /* 0x0000000500007c02 */ /* 0x010fce0008000f00 */
.L_x_107:
[----:B-1----:R1:W2:Y:S02]  /*6470*/  SYNCS.PHASECHK.TRANS64.TRYWAIT P0, [R0+URZ], R3 ;  /* 0x00000003000075a7 */ /* 0x0022a400080011ff */
[----:B--2---:R-:W-:Y:S05]  /*6480*/  @!P0 NANOSLEEP.SYNCS 0x989680 ;  /* 0x009896800000895d */ /* 0x004fea0003900000 */
[----:B------:R-:W2:Y:S02]  /*6490*/  @!P0 SYNCS.PHASECHK.TRANS64 P0, [R0+URZ], R3 ;  /* 0x00000003000085a7 */ /* 0x000ea400080010ff */
[----:B--2---:R-:W-:Y:S05]  /*64a0*/  @!P0 BRA `(.L_x_107) ;  /* 0xfffffffc00f08947 */ /* 0x004fea000383ffff */
[----:B------:R-:W-:Y:S05]  /*64b0*/  BRA `(.L_x_108) ;  /* 0xffffffbc00f87947 */ /* 0x000fea000383ffff */
.L_x_40:
[----:B----4-:R-:W-:-:S07]  /*64c0*/  MOV R0, UR5 ;  /* 0x0000000500007c02 */ /* 0x010fce0008000f00 */
.L_x_109:
[----:B-1----:R1:W2:Y:S02]  /*64d0*/  SYNCS.PHASECHK.TRANS64.TRYWAIT P0, [R0+URZ], R3 ;  /* 0x00000003000075a7 */ /* 0x0022a400080011ff */
[----:B--2---:R-:W-:Y:S05]  /*64e0*/  @!P0 NANOSLEEP.SYNCS 0x989680 ;  /* 0x009896800000895d */ /* 0x004fea0003900000 */
[----:B------:R-:W2:Y:S02]  /*64f0*/  @!P0 SYNCS.PHASECHK.TRANS64 P0, [R0+URZ], R3 ;  /* 0x00000003000085a7 */ /* 0x000ea400080010ff */
[----:B--2---:R-:W-:Y:S05]  /*6500*/  @!P0 BRA `(.L_x_109) ;  /* 0xfffffffc00f08947 */ /* 0x004fea000383ffff */
[----:B------:R-:W-:Y:S05]  /*6510*/  BRA `(.L_x_110) ;  /* 0xffffffc000047947 */ /* 0x000fea000383ffff */
.L_x_43:
[----:B-1----:R1:W2:Y:S02]  /*6520*/  SYNCS.PHASECHK.TRANS64.TRYWAIT P0, [R0+URZ+0xe0], R5 ;  /* 0x0000e005000075a7 */ /* 0x0022a400080011ff */
[----:B--2---:R-:W-:Y:S05]  /*6530*/  @!P0 NANOSLEEP.SYNCS 0x989680 ;  /* 0x009896800000895d */ /* 0x004fea0003900000 */
[----:B------:R-:W2:Y:S02]  /*6540*/  @!P0 SYNCS.PHASECHK.TRANS64 P0, [R0+URZ+0xe0], R5 ;  /* 0x0000e005000085a7 */ /* 0x000ea400080010ff */
[----:B--2---:R-:W-:Y:S05]  /*6550*/  @!P0 BRA `(.L_x_43) ;  /* 0xfffffffc00f08947 */ /* 0x004fea000383ffff */
[----:B------:R-:W-:Y:S05]  /*6560*/  BRA `(.L_x_111) ;  /* 0xffffffc000607947 */ /* 0x000fea000383ffff */
.L_x_44:
[----:B------:R-:W-:-:S07]  /*6570*/  MOV R0, UR5 ;  /* 0x0000000500007c02 */ /* 0x000fce0008000f00 */
.L_x_112:
[----:B-1----:R1:W2:Y:S02]  /*6580*/  SYNCS.PHASECHK.TRANS64.TRYWAIT P0, [R0+URZ+0x90], R5 ;  /* 0x00009005000075a7 */ /* 0x0022a400080011ff */
[----:B--2---:R-:W-:Y:S05]  /*6590*/  @!P0 NANOSLEEP.SYNCS 0x989680 ;  /* 0x009896800000895d */ /* 0x004fea0003900000 */
[----:B------:R-:W2:Y:S02]  /*65a0*/  @!P0 SYNCS.PHASECHK.TRANS64 P0, [R0+URZ+0x90], R5 ;  /* 0x00009005000085a7 */ /* 0x000ea400080010ff */
[----:B--2---:R-:W-:Y:S05]  /*65b0*/  @!P0 BRA `(.L_x_112) ;  /* 0xfffffffc00f08947 */ /* 0x004fea000383ffff */
[----:B------:R-:W-:Y:S05]  /*65c0*/  BRA `(.L_x_113) ;  /* 0xffffffc000707947 */ /* 0x000fea000383ffff */
.L_x_45:
[----:B-1----:R1:W2:Y:S02]  /*65d0*/  SYNCS.PHASECHK.TRANS64.TRYWAIT P1, [R0+URZ+0x80], R5 ;  /* 0x00008005000075a7 */ /* 0x0022a400080211ff */
[----:B--2---:R-:W-:Y:S05]  /*65e0*/  @!P1 NANOSLEEP.SYNCS 0x989680 ;  /* 0x009896800000995d */ /* 0x004fea0003900000 */
[----:B------:R-:W2:Y:S02]  /*65f0*/  @!P1 SYNCS.PHASECHK.TRANS64 P1, [R0+URZ+0x80], R5 ;  /* 0x00008005000095a7 */ /* 0x000ea400080210ff */
[----:B--2---:R-:W-:Y:S05]  /*6600*/  @!P1 BRA `(.L_x_45) ;  /* 0xfffffffc00f09947 */ /* 0x004fea000383ffff */
[----:B------:R-:W-:Y:S05]  /*6610*/  BRA `(.L_x_114) ;  /* 0xffffffc000a07947 */ /* 0x000fea000383ffff */
.L_x_48:
[----:B------:R-:W-:-:S07]  /*6620*/  MOV R0, UR5 ;  /* 0x0000000500007c02 */ /* 0x000fce0008000f00 */
.L_x_115:
[----:B-1----:R1:W2:Y:S02]  /*6630*/  SYNCS.PHASECHK.TRANS64.TRYWAIT P0, [R0+URZ+0x90], R3 ;  /* 0x00009003000075a7 */ /* 0x0022a400080011ff */
[----:B--2---:R-:W-:Y:S05]  /*6640*/  @!P0 NANOSLEEP.SYNCS 0x989680 ;  /* 0x009896800000895d */ /* 0x004fea0003900000 */
[----:B------:R-:W2:Y:S02]  /*6650*/  @!P0 SYNCS.PHASECHK.TRANS64 P0, [R0+URZ+0x90], R3 ;  /* 0x00009003000085a7 */ /* 0x000ea400080010ff */
[----:B--2---:R-:W-:Y:S05]  /*6660*/  @!P0 BRA `(.L_x_115) ;  /* 0xfffffffc00f08947 */ /* 0x004fea000383ffff */
[----:B------:R-:W-:Y:S05]  /*6670*/  BRA `(.L_x_47) ;  /* 0xffffffc000f47947 */ /* 0x000fea000383ffff */
.L_x_55:
[----:B-1----:R1:W2:Y:S02]  /*6680*/  SYNCS.PHASECHK.TRANS64.TRYWAIT P1, [R0+URZ+0x80], R5 ;  /* 0x00008005000075a7 */ /* 0x0022a400080211ff */
[----:B--2---:R-:W-:Y:S05]  /*6690*/  @!P1 NANOSLEEP.SYNCS 0x989680 ;  /* 0x009896800000995d */ /* 0x004fea0003900000 */
[----:B------:R-:W2:Y:S02]  /*66a0*/  @!P1 SYNCS.PHASECHK.TRANS64 P1, [R0+URZ+0x80], R5 ;  /* 0x00008005000095a7 */ /* 0x000ea400080210ff */
[----:B--2---:R-:W-:Y:S05]  /*66b0*/  @!P1 BRA `(.L_x_55) ;  /* 0xfffffffc00f09947 */ /* 0x004fea000383ffff */
[----:B------:R-:W-:Y:S05]  /*66c0*/  BRA `(.L_x_116) ;  /* 0xffffffc8004c7947 */ /* 0x000fea000383ffff */
.L_x_56:
[----:B------:R-:W-:-:S07]  /*66d0*/  MOV R3, UR9 ;  /* 0x0000000900037c02 */ /* 0x000fce0008000f00 */
.L_x_117:
[----:B-1----:R1:W2:Y:S02]  /*66e0*/  SYNCS.PHASECHK.TRANS64.TRYWAIT P0, [R3+URZ+0xc0], R0 ;  /* 0x0000c000030075a7 */ /* 0x0022a400080011ff */
[----:B--2---:R-:W-:Y:S05]  /*66f0*/  @!P0 NANOSLEEP.SYNCS 0x989680 ;  /* 0x009896800000895d */ /* 0x004fea0003900000 */
[----:B------:R-:W2:Y:S02]  /*6700*/  @!P0 SYNCS.PHASECHK.TRANS64 P0, [R3+URZ+0xc0], R0 ;  /* 0x0000c000030085a7 */ /* 0x000ea400080010ff */
[----:B--2---:R-:W-:Y:S05]  /*6710*/  @!P0 BRA `(.L_x_117) ;  /* 0xfffffffc00f08947 */ /* 0x004fea000383ffff */
[----:B------:R-:W-:Y:S05]  /*6720*/  BRA `(.L_x_118) ;  /* 0xffffffc800807947 */ /* 0x000fea000383ffff */
.L_x_59:
[----:B------:R-:W-:Y:S07]  /*6730*/  MOV R0, UR7 ;  /* 0x0000000700007c02 */ /* 0x000fee0008000f00 */
.L_x_119:
[----:B-1----:R1:W2:Y:S02]  /*6740*/  SYNCS.PHASECHK.TRANS64.TRYWAIT P0, [R0+URZ], R3 ;  /* 0x00000003000075a7 */ /* 0x0022a400080011ff */
[----:B--2---:R-:W-:Y:S05]  /*6750*/  @!P0 NANOSLEEP.SYNCS 0x989680 ;  /* 0x009896800000895d */ /* 0x004fea0003900000 */
[----:B------:R-:W2:Y:S02]  /*6760*/  @!P0 SYNCS.PHASECHK.TRANS64 P0, [R0+URZ], R3 ;  /* 0x00000003000085a7 */ /* 0x000ea400080010ff */
[----:B--2---:R-:W-:Y:S05]  /*6770*/  @!P0 BRA `(.L_x_119) ;  /* 0xfffffffc00f08947 */ /* 0x004fea000383ffff */
[----:B------:R-:W-:Y:S05]  /*6780*/  BRA `(.L_x_58) ;  /* 0xffffffc800b87947 */ /* 0x000fea000383ffff */
.L_x_62:
[----:B------:R-:W-:-:S07]  /*6790*/  MOV R0, UR5 ;  /* 0x0000000500007c02 */ /* 0x000fce0008000f00 */
.L_x_120:
[----:B--2---:R2:W3:Y:S02]  /*67a0*/  SYNCS.PHASECHK.TRANS64.TRYWAIT P0, [R0+URZ], R3 ;  /* 0x00000003000075a7 */ /* 0x0044e400080011ff */
[----:B---3--:R-:W-:Y:S05]  /*67b0*/  @!P0 NANOSLEEP.SYNCS 0x989680 ;  /* 0x009896800000895d */ /* 0x008fea0003900000 */
[----:B------:R-:W3:Y:S02]  /*67c0*/  @!P0 SYNCS.PHASECHK.TRANS64 P0, [R0+URZ], R3 ;  /* 0x00000003000085a7 */ /* 0x000ee400080010ff */
[----:B---3--:R-:W-:Y:S05]  /*67d0*/  @!P0 BRA `(.L_x_120) ;  /* 0xfffffffc00f08947 */ /* 0x008fea000383ffff */
[----:B------:R-:W-:Y:S05]  /*67e0*/  BRA `(.L_x_121) ;  /* 0xffffffcc00587947 */ /* 0x000fea000383ffff */
.L_x_63:
[----:B------:R-:W-:-:S07]  /*67f0*/  MOV R0, UR5 ;  /* 0x0000000500007c02 */ /* 0x000fce0008000f00 */
.L_x_122:
[----:B--2---:R2:W3:Y:S02]  /*6800*/  SYNCS.PHASECHK.TRANS64.TRYWAIT P0, [R0+URZ], R3 ;  /* 0x00000003000075a7 */ /* 0x0044e400080011ff */
[----:B---3--:R-:W-:Y:S05]  /*6810*/  @!P0 NANOSLEEP.SYNCS 0x989680 ;  /* 0x009896800000895d */ /* 0x008fea0003900000 */
[----:B------:R-:W3:Y:S02]  /*6820*/  @!P0 SYNCS.PHASECHK.TRANS64 P0, [R0+URZ], R3 ;  /* 0x00000003000085a7 */ /* 0x000ee400080010ff */
[----:B---3--:R-:W-:Y:S05]  /*6830*/  @!P0 BRA `(.L_x_122) ;  /* 0xfffffffc00f08947 */ /* 0x008fea000383ffff */
[----:B------:R-:W-:Y:S05]  /*6840*/  BRA `(.L_x_123) ;  /* 0xffffffcc00647947 */ /* 0x000fea000383ffff */
.L_x_64:
[----:B------:R-:W-:-:S07]  /*6850*/  MOV R0, UR5 ;  /* 0x0000000500007c02 */ /* 0x000fce0008000f00 */
.L_x_124:
[----:B--2---:R2:W3:Y:S02]  /*6860*/  SYNCS.PHASECHK.TRANS64.TRYWAIT P0, [R0+URZ], R3 ;  /* 0x00000003000075a7 */ /* 0x0044e400080011ff */
[----:B---3--:R-:W-:Y:S05]  /*6870*/  @!P0 NANOSLEEP.SYNCS 0x989680 ;  /* 0x009896800000895d */ /* 0x008fea0003900000 */
[----:B------:R-:W3:Y:S02]  /*6880*/  @!P0 SYNCS.PHASECHK.TRANS64 P0, [R0+URZ], R3 ;  /* 0x00000003000085a7 */ /* 0x000ee400080010ff */
[----:B---3--:R-:W-:Y:S05]  /*6890*/  @!P0 BRA `(.L_x_124) ;  /* 0xfffffffc00f08947 */ /* 0x008fea000383ffff */
[----:B------:R-:W-:Y:S05]  /*68a0*/  BRA `(.L_x_125) ;  /* 0xffffffcc00707947 */ /* 0x000fea000383ffff */
.L_x_65:
[----:B------:R-:W-:-:S07]  /*68b0*/  MOV R0, UR7 ;  /* 0x0000000700007c02 */ /* 0x000fce0008000f00 */
.L_x_126:
[----:B--2---:R2:W3:Y:S02]  /*68c0*/  SYNCS.PHASECHK.TRANS64.TRYWAIT P0, [R0+URZ], R3 ;  /* 0x00000003000075a7 */ /* 0x0044e400080011ff */
[----:B---3--:R-:W-:Y:S05]  /*68d0*/  @!P0 NANOSLEEP.SYNCS 0x989680 ;  /* 0x009896800000895d */ /* 0x008fea0003900000 */
[----:B------:R-:W3:Y:S02]  /*68e0*/  @!P0 SYNCS.PHASECHK.TRANS64 P0, [R0+URZ], R3 ;  /* 0x00000003000085a7 */ /* 0x000ee400080010ff */
[----:B---3--:R-:W-:Y:S05]  /*68f0*/  @!P0 BRA `(.L_x_126) ;  /* 0xfffffffc00f08947 */ /* 0x008fea000383ffff */
[----:B------:R-:W-:Y:S05]  /*6900*/  BRA `(.L_x_127) ;  /* 0xffffffcc007c7947 */ /* 0x000fea000383ffff */
.L_x_70:
[----:B---3--:R3:W1:Y:S02]  /*6910*/  SYNCS.PHASECHK.TRANS64.TRYWAIT P0, [R0+URZ+0x80], R3 ;  /* 0x00008003000075a7 */ /* 0x00866400080011ff */
[----:B-1----:R-:W-:Y:S05]  /*6920*/  @!P0 NANOSLEEP.SYNCS 0x989680 ;  /* 0x009896800000895d */ /* 0x002fea0003900000 */
[----:B------:R-:W1:Y:S02]  /*6930*/  @!P0 SYNCS.PHASECHK.TRANS64 P0, [R0+URZ+0x80], R3 ;  /* 0x00008003000085a7 */ /* 0x000e6400080010ff */
[----:B-1----:R-:W-:Y:S05]  /*6940*/  @!P0 BRA `(.L_x_70) ;  /* 0xfffffffc00f08947 */ /* 0x002fea000383ffff */
[----:B------:R-:W-:Y:S05]  /*6950*/  BRA `(.L_x_128) ;  /* 0xffffffd000787947 */ /* 0x000fea000383ffff */
.L_x_73:
[----:B------:R-:W-:Y:S07]  /*6960*/  MOV R0, UR6 ;  /* 0x0000000600007c02 */ /* 0x000fee0008000f00 */
.L_x_129:
[----:B-1----:R1:W3:Y:S02]  /*6970*/  SYNCS.PHASECHK.TRANS64.TRYWAIT P0, [R0+URZ+0x78], R3 ;  /* 0x00007803000075a7 */ /* 0x0022e400080011ff */
[----:B---3--:R-:W-:Y:S05]  /*6980*/  @!P0 NANOSLEEP.SYNCS 0x989680 ;  /* 0x009896800000895d */ /* 0x008fea0003900000 */
[----:B------:R-:W3:Y:S02]  /*6990*/  @!P0 SYNCS.PHASECHK.TRANS64 P0, [R0+URZ+0x78], R3 ;  /* 0x00007803000085a7 */ /* 0x000ee400080010ff */
[----:B---3--:R-:W-:Y:S05]  /*69a0*/  @!P0 BRA `(.L_x_129) ;  /* 0xfffffffc00f08947 */ /* 0x008fea000383ffff */
[----:B------:R-:W-:Y:S05]  /*69b0*/  BRA `(.L_x_72) ;  /* 0xffffffd400647947 */ /* 0x000fea000383ffff */
.L_x_76:
[----:B------:R-:W-:Y:S07]  /*69c0*/  MOV R3, UR6 ;  /* 0x0000000600037c02 */ /* 0x000fee0008000f00 */
.L_x_130:
[----:B-1----:R1:W2:Y:S02]  /*69d0*/  SYNCS.PHASECHK.TRANS64.TRYWAIT P2, [R3+URZ+0x68], R26 ;  /* 0x0000681a030075a7 */ /* 0x0022a400080411ff */
[----:B--2---:R-:W-:Y:S05]  /*69e0*/  @!P2 NANOSLEEP.SYNCS 0x989680 ;  /* 0x009896800000a95d */ /* 0x004fea0003900000 */
[----:B------:R-:W2:Y:S02]  /*69f0*/  @!P2 SYNCS.PHASECHK.TRANS64 P2, [R3+URZ+0x68], R26 ;  /* 0x0000681a0300a5a7 */ /* 0x000ea400080410ff */
[----:B--2---:R-:W-:Y:S05]  /*6a00*/  @!P2 BRA `(.L_x_130) ;  /* 0xfffffffc00f0a947 */ /* 0x004fea000383ffff */
[----:B------:R-:W-:Y:S05]  /*6a10*/  BRA `(.L_x_131) ;  /* 0xffffffd400f87947 */ /* 0x000fea000383ffff */
.L_x_79:
[----:B--2---:R2:W1:Y:S02]  /*6a20*/  SYNCS.PHASECHK.TRANS64.TRYWAIT P0, [R0+URZ+0x80], R3 ;  /* 0x00008003000075a7 */ /* 0x00446400080011ff */
[----:B-1----:R-:W-:Y:S05]  /*6a30*/  @!P0 NANOSLEEP.SYNCS 0x989680 ;  /* 0x009896800000895d */ /* 0x002fea0003900000 */
[----:B------:R-:W1:Y:S02]  /*6a40*/  @!P0 SYNCS.PHASECHK.TRANS64 P0, [R0+URZ+0x80], R3 ;  /* 0x00008003000085a7 */ /* 0x000e6400080010ff */
[----:B-1----:R-:W-:Y:S05]  /*6a50*/  @!P0 BRA `(.L_x_79) ;  /* 0xfffffffc00f08947 */ /* 0x002fea000383ffff */
[----:B------:R-:W-:Y:S05]  /*6a60*/  BRA `(.L_x_132) ;  /* 0xffffffdc00547947 */ /* 0x000fea000383ffff */
.L_x_90:
[----:B-1----:R-:W-:Y:S04]  /*6a70*/  MOV R0, UR43 ;  /* 0x0000002b00007c02 */ /* 0x002fe80008000f00 */
[----:B------:R1:W2:Y:S03]  /*6a80*/  SYNCS.PHASECHK.TRANS64.TRYWAIT P1, [R0+URZ+0x60], R3 ;  /* 0x00006003000075a7 */ /* 0x0002a600080211ff */
[----:B--2---:R-:W-:Y:S05]  /*6a90*/  @!P1 NANOSLEEP.SYNCS 0x989680 ;  /* 0x009896800000995d */ /* 0x004fea0003900000 */
[----:B------:R-:W2:Y:S02]  /*6aa0*/  @!P1 SYNCS.PHASECHK.TRANS64 P1, [R0+URZ+0x60], R3 ;  /* 0x00006003000095a7 */ /* 0x000ea400080210ff */
[----:B--2---:R-:W-:Y:S05]  /*6ab0*/  @!P1 BRA `(.L_x_90) ;  /* 0xfffffffc00ec9947 */ /* 0x004fea000383ffff */
[----:B------:R-:W-:Y:S05]  /*6ac0*/  BRA `(.L_x_89) ;  /* 0xffffffe800487947 */ /* 0x000fea000383ffff */
.L_x_92:
[----:B-1----:R1:W4:Y:S02]  /*6ad0*/  SYNCS.PHASECHK.TRANS64.TRYWAIT P1, [R92+URZ+0xa0], R7 ;  /* 0x0000a0075c0075a7 */ /* 0x00232400080211ff */
[----:B----4-:R-:W-:Y:S05]  /*6ae0*/  @!P1 NANOSLEEP.SYNCS 0x989680 ;  /* 0x009896800000995d */ /* 0x010fea0003900000 */
[----:B------:R-:W4:Y:S02]  /*6af0*/  @!P1 SYNCS.PHASECHK.TRANS64 P1, [R92+URZ+0xa0], R7 ;  /* 0x0000a0075c0095a7 */ /* 0x000f2400080210ff */
[----:B----4-:R-:W-:Y:S05]  /*6b00*/  @!P1 BRA `(.L_x_92) ;  /* 0xfffffffc00f09947 */ /* 0x010fea000383ffff */
[----:B------:R-:W-:Y:S05]  /*6b10*/  BRA `(.L_x_91) ;  /* 0xffffffe800847947 */ /* 0x000fea000383ffff */
        .weak           $__internal_0_$__cuda_sm10x_tcgen05_guardrail_trap_col_being_dealloced_not_returned_by_alloc
        .type           $__internal_0_$__cuda_sm10x_tcgen05_guardrail_trap_col_being_dealloced_not_returned_by_alloc,@function
        .size           $__internal_0_$__cuda_sm10x_tcgen05_guardrail_trap_col_being_dealloced_not_returned_by_alloc,($__internal_1_$__cuda_sm10x_tcgen05_guardrail_trap_phase_invalid_during_alloc - $__internal_0_$__cuda_sm10x_tcgen05_guardrail_trap_col_being_dealloced_not_returned_by_alloc)
$__internal_0_$__cuda_sm10x_tcgen05_guardrail_trap_col_being_dealloced_not_returned_by_alloc:
[----:B------:R-:W-:Y:S05]  /*6b20*/  BPT.TRAP 0x1 ;  /* 0x000000040000795c */ /* 0x000fea0000300000 */
[----:B------:R-:W-:-:S04]  /*6b30*/  HFMA2 R3, -RZ, RZ, 0, 0 ;  /* 0x00000000ff037431 */ /* 0x000fc800000001ff */
[----:B------:R-:W-:Y:S05]  /*6b40*/  RET.REL.NODEC R2 `(_ZN7cutlass13device_kernelINS_4gemm6kernel13GemmUniversalIN4cute5tupleIJiiiiEEENS1_10collective13CollectiveMmaINS1_35MainloopSm100TmaUmmaWarpSpecializedILi6ELi2ELi4ENS5_IJNS4_1CILi1EEESB_SB_EEEEENS5_IJNSA_ILi64EEESE_NSA_ILi32EEEEEEaNS5_IJlSB_lEEEaSH_NS4_8TiledMMAINS4_8MMA_AtomIJNS4_15SM100_MMA_S8_SSIaaiLi64ELi64ELNS4_4UMMA5MajorE0ELSM_0ELNSL_8SaturateE0EEEEEENS4_6LayoutISC_NS5_IJNSA_ILi0EEESR_SR_EEEEENS5_IJNS4_10UnderscoreESU_SU_EEEEENS4_13SM90_TMA_LOADENS4_14ComposedLayoutINS4_7SwizzleILi1ELi4ELi3EEENS4_18smem_ptr_flag_bitsILi8EEENSQ_INS5_IJNSA_ILi8EEESF_EEENS5_IJSF_SB_EEEEEEEvNS4_8identityESX_S17_vS18_EENS_8epilogue10collective18CollectiveEpilogueINS1A_23Sm100TmaWarpSpecializedILi1ELi1ELi32ELb0ELb0EEEJSG_NS5_IJNSQ_ISE_SB_EES1F_EEEaSH_aSH_NS1A_6fusion15FusionCallbacksIS1E_NS1H_17LinearCombinationIaiaiLNS_15FloatRoundStyleE2EEESG_S1G_JEEENS4_5SM1004TMEM4LOAD26SM100_TMEM_LOAD_16dp32b32xESX_NSY_INSZ_ILi2ELi4ELi3EEES12_NSQ_INS5_IJS13_SE_EEENS5_IJSE_SB_EEEEEEENS4_39AutoVectorizingCopyWithAssumedAlignmentILi128EEENS4_14SM90_TMA_STOREES1V_S1X_S1X_EEEvvEEEEvNT_6ParamsE) ;  /* 0xffffff94022c7950 */ /* 0x000fea0003c3ffff */
        .weak           $__internal_1_$__cuda_sm10x_tcgen05_guardrail_trap_phase_invalid_during_alloc
        .type           $__internal_1_$__cuda_sm10x_tcgen05_guardrail_trap_phase_invalid_during_alloc,@function
        .size           $__internal_1_$__cuda_sm10x_tcgen05_guardrail_trap_phase_invalid_during_alloc,($__internal_2_$__cuda_sm10x_tcgen05_guardrail_trap_unallocated_columns_being_dealloced - $__internal_1_$__cuda_sm10x_tcgen05_guardrail_trap_phase_invalid_during_alloc)
$__internal_1_$__cuda_sm10x_tcgen05_guardrail_trap_phase_invalid_during_alloc:
[----:B------:R-:W-:Y:S05]  /*6b50*/  BPT.TRAP 0x1 ;  /* 0x000000040000795c */ /* 0x000fea0000300000 */
[----:B------:R-:W-:-:S04]  /*6b60*/  MOV R3, 0x0 ;  /* 0x0000000000037802 */ /* 0x000fc80000000f00 */
[----:B------:R-:W-:Y:S05]  /*6b70*/  RET.REL.NODEC R2 `(_ZN7cutlass13device_kernelINS_4gemm6kernel13GemmUniversalIN4cute5tupleIJiiiiEEENS1_10collective13CollectiveMmaINS1_35MainloopSm100TmaUmmaWarpSpecializedILi6ELi2ELi4ENS5_IJNS4_1CILi1EEESB_SB_EEEEENS5_IJNSA_ILi64EEESE_NSA_ILi32EEEEEEaNS5_IJlSB_lEEEaSH_NS4_8TiledMMAINS4_8MMA_AtomIJNS4_15SM100_MMA_S8_SSIaaiLi64ELi64ELNS4_4UMMA5MajorE0ELSM_0ELNSL_8SaturateE0EEEEEENS4_6LayoutISC_NS5_IJNSA_ILi0EEESR_SR_EEEEENS5_IJNS4_10UnderscoreESU_SU_EEEEENS4_13SM90_TMA_LOADENS4_14ComposedLayoutINS4_7SwizzleILi1ELi4ELi3EEENS4_18smem_ptr_flag_bitsILi8EEENSQ_INS5_IJNSA_ILi8EEESF_EEENS5_IJSF_SB_EEEEEEEvNS4_8identityESX_S17_vS18_EENS_8epilogue10collective18CollectiveEpilogueINS1A_23Sm100TmaWarpSpecializedILi1ELi1ELi32ELb0ELb0EEEJSG_NS5_IJNSQ_ISE_SB_EES1F_EEEaSH_aSH_NS1A_6fusion15FusionCallbacksIS1E_NS1H_17LinearCombinationIaiaiLNS_15FloatRoundStyleE2EEESG_S1G_JEEENS4_5SM1004TMEM4LOAD26SM100_TMEM_LOAD_16dp32b32xESX_NSY_INSZ_ILi2ELi4ELi3EEES12_NSQ_INS5_IJS13_SE_EEENS5_IJSE_SB_EEEEEEENS4_39AutoVectorizingCopyWithAssumedAlignmentILi128EEENS4_14SM90_TMA_STOREES1V_S1X_S1X_EEEvvEEEEvNT_6ParamsE) ;  /* 0xffffff9402207950 */ /* 0x000fea0003c3ffff */
        .weak           $__internal_2_$__cuda_sm10x_tcgen05_guardrail_trap_unallocated_columns_being_dealloced
        .type           $__internal_2_$__cuda_sm10x_tcgen05_guardrail_trap_unallocated_columns_being_dealloced,@function
        .size           $__internal_2_$__cuda_sm10x_tcgen05_guardrail_trap_unallocated_columns_being_dealloced,(.L_x_134 - $__internal_2_$__cuda_sm10x_tcgen05_guardrail_trap_unallocated_columns_being_dealloced)
$__internal_2_$__cuda_sm10x_tcgen05_guardrail_trap_unallocated_columns_being_dealloced:
[----:B------:R-:W-:Y:S05]  /*6b80*/  BPT.TRAP 0x1 ;  /* 0x000000040000795c */ /* 0x000fea0000300000 */
[----:B------:R-:W-:-:S04]  /*6b90*/  HFMA2 R3, -RZ, RZ, 0, 0 ;  /* 0x00000000ff037431 */ /* 0x000fc800000001ff */
[----:B------:R-:W-:Y:S05]  /*6ba0*/  RET.REL.NODEC R2 `(_ZN7cutlass13device_kernelINS_4gemm6kernel13GemmUniversalIN4cute5tupleIJiiiiEEENS1_10collective13CollectiveMmaINS1_35MainloopSm100TmaUmmaWarpSpecializedILi6ELi2ELi4ENS5_IJNS4_1CILi1EEESB_SB_EEEEENS5_IJNSA_ILi64EEESE_NSA_ILi32EEEEEEaNS5_IJlSB_lEEEaSH_NS4_8TiledMMAINS4_8MMA_AtomIJNS4_15SM100_MMA_S8_SSIaaiLi64ELi64ELNS4_4UMMA5MajorE0ELSM_0ELNSL_8SaturateE0EEEEEENS4_6LayoutISC_NS5_IJNSA_ILi0EEESR_SR_EEEEENS5_IJNS4_10UnderscoreESU_SU_EEEEENS4_13SM90_TMA_LOADENS4_14ComposedLayoutINS4_7SwizzleILi1ELi4ELi3EEENS4_18smem_ptr_flag_bitsILi8EEENSQ_INS5_IJNSA_ILi8EEESF_EEENS5_IJSF_SB_EEEEEEEvNS4_8identityESX_S17_vS18_EENS_8epilogue10collective18CollectiveEpilogueINS1A_23Sm100TmaWarpSpecializedILi1ELi1ELi32ELb0ELb0EEEJSG_NS5_IJNSQ_ISE_SB_EES1F_EEEaSH_aSH_NS1A_6fusion15FusionCallbacksIS1E_NS1H_17LinearCombinationIaiaiLNS_15FloatRoundStyleE2EEESG_S1G_JEEENS4_5SM1004TMEM4LOAD26SM100_TMEM_LOAD_16dp32b32xESX_NSY_INSZ_ILi2ELi4ELi3EEES12_NSQ_INS5_IJS13_SE_EEENS5_IJSE_SB_EEEEEEENS4_39AutoVectorizingCopyWithAssumedAlignmentILi128EEENS4_14SM90_TMA_STOREES1V_S1X_S1X_EEEvvEEEEvNT_6ParamsE) ;  /* 0xffffff9402147950 */ /* 0x000fea0003c3ffff */
.L_x_133:
[----:B------:R-:W-:-:S00]  /*6bb0*/  BRA `(.L_x_133) ;  /* 0xfffffffc00fc7947 */ /* 0x000fc0000383ffff */
[----:B------:R-:W-:-:S00]  /*6bc0*/  NOP ;  /* 0x0000000000007918 */ /* 0x000fc00000000000 */
        /* <DEDUP_REMOVED lines=11> */
.L_x_134:


//--------------------- .nv.global.init           --------------------------
	.section	.nv.global.init,"aw",@progbits
.nv.global.init:
	.type		$str$27,@object
	.size		$str$27,($str$28 - $str$27)
$str$27:
        /*0000*/ 	.byte	0x28, 0x61, 0x64, 0x64, 0x72, 0x65, 0x73, 0x73, 0x20, 0x26, 0x20, 0x6d, 0x61, 0x73, 0x6b, 0x29
        /*0010*/ 	.byte	0x20, 0x3d, 0x3d, 0x20, 0x30, 0x00
	.type		$str$28,@object
	.size		$str$28,($str$26 - $str$28)
$str$28:
        /*0016*/ 	.byte	0x2f, 0x74, 0x6d, 0x70, 0x2f, 0x63, 0x75, 0x74, 0x6c, 0x61, 0x73, 0x73, 0x5f, 0x73, 0x77, 0x65
        /*0026*/ 	.byte	0x65, 0x70, 0x5f, 0x73, 0x72, 0x63, 0x2f, 0x69, 0x6e, 0x63, 0x6c, 0x75, 0x64, 0x65, 0x2f, 0x63
        /*0036*/ 	.byte	0x75, 0x74, 0x65, 0x2f, 0x70, 0x6f, 0x69, 0x6e, 0x74, 0x65, 0x72, 0x5f, 0x66, 0x6c, 0x61, 0x67
        /*0046*/ 	.byte	0x67, 0x65, 0x64, 0x2e, 0x68, 0x70, 0x70, 0x00
	.type		$str$26,@object
	.size		$str$26,($str$25 - $str$26)
$str$26:
        /*004e*/ 	.byte	0x2f, 0x74, 0x6d, 0x70, 0x2f, 0x63, 0x75, 0x74, 0x6c, 0x61, 0x73, 0x73, 0x5f, 0x73, 0x77, 0x65
        /*005e*/ 	.byte	0x65, 0x70, 0x5f, 0x73, 0x72, 0x63, 0x2f, 0x69, 0x6e, 0x63, 0x6c, 0x75, 0x64, 0x65, 0x2f, 0x63
        /*006e*/ 	.byte	0x75, 0x74, 0x65, 0x2f, 0x61, 0x74, 0x6f, 0x6d, 0x2f, 0x63, 0x6f, 0x70, 0x79, 0x5f, 0x74, 0x72
        /*007e*/ 	.byte	0x61, 0x69, 0x74, 0x73, 0x5f, 0x73, 0x6d, 0x31, 0x30, 0x30, 0x2e, 0x68, 0x70, 0x70, 0x00
	.type		$str$25,@object
	.size		$str$25,(__unnamed_1 - $str$25)
$str$25:
        /*008d*/ 	.byte	0x28, 0x28, 0x75, 0x69, 0x6e, 0x74, 0x33, 0x32, 0x5f, 0x74, 0x28, 0x74, 0x68, 0x72, 0x65, 0x61
        /*009d*/ 	.byte	0x64, 0x49, 0x64, 0x78, 0x2e, 0x78, 0x29, 0x20, 0x2f, 0x20, 0x33, 0x32, 0x29, 0x20, 0x25, 0x20
        /*00ad*/ 	.byte	0x34, 0x29, 0x20, 0x3d, 0x3d, 0x20, 0x28, 0x28, 0x28, 0x74, 0x6d, 0x65, 0x6d, 0x5f, 0x61, 0x64
        /*00bd*/ 	.byte	0x64, 0x72, 0x20, 0x3e, 0x3e, 0x20, 0x31, 0x36, 0x29, 0x20, 0x2f, 0x20, 0x33, 0x32, 0x29, 0x20
        /*00cd*/ 	.byte	0x25, 0x20, 0x34, 0x29, 0x00
	.type		__unnamed_1,@object
	.size		__unnamed_1,(__unnamed_2 - __unnamed_1)
__unnamed_1:
        /*00d2*/ 	.byte	0x61, 0x75, 0x74, 0x6f, 0x20, 0x63, 0x75, 0x74, 0x65, 0x3a, 0x3a, 0x61, 0x73, 0x5f, 0x70, 0x6f
        /* <DEDUP_REMOVED lines=24> */
        /*0262*/ 	.byte	0x00
	.type		__unnamed_2,@object
	.size		__unnamed_2,(.L_2 - __unnamed_2)
__unnamed_2:
        /* <DEDUP_REMOVED lines=41> */
.L_2:


//--------------------- .nv.shared._ZN7cutlass13device_kernelINS_4gemm6kernel13GemmUniversalIN4cute5tupleIJiiiiEEENS1_10collective13CollectiveMmaINS1_35MainloopSm100TmaUmmaWarpSpecializedILi6ELi2ELi4ENS5_IJNS4_1CILi1EEESB_SB_EEEEENS5_IJNSA_ILi64EEESE_NSA_ILi32EEEEEEaNS5_IJlSB_lEEEaSH_NS4_8TiledMMAINS4_8MMA_AtomIJNS4_15SM100_MMA_S8_SSIaaiLi64ELi64ELNS4_4UMMA5MajorE0ELSM_0ELNSL_8SaturateE0EEEEEENS4_6LayoutISC_NS5_IJNSA_ILi0EEESR_SR_EEEEENS5_IJNS4_10UnderscoreESU_SU_EEEEENS4_13SM90_TMA_LOADENS4_14ComposedLayoutINS4_7SwizzleILi1ELi4ELi3EEENS4_18smem_ptr_flag_bitsILi8EEENSQ_INS5_IJNSA_ILi8EEESF_EEENS5_IJSF_SB_EEEEEEEvNS4_8identityESX_S17_vS18_EENS_8epilogue10collective18CollectiveEpilogueINS1A_23Sm100TmaWarpSpecializedILi1ELi1ELi32ELb0ELb0EEEJSG_NS5_IJNSQ_ISE_SB_EES1F_EEEaSH_aSH_NS1A_6fusion15FusionCallbacksIS1E_NS1H_17LinearCombinationIaiaiLNS_15FloatRoundStyleE2EEESG_S1G_JEEENS4_5SM1004TMEM4LOAD26SM100_TMEM_LOAD_16dp32b32xESX_NSY_INSZ_ILi2ELi4ELi3EEES12_NSQ_INS5_IJS13_SE_EEENS5_IJSE_SB_EEEEEEENS4_39AutoVectorizingCopyWithAssumedAlignmentILi128EEENS4_14SM90_TMA_STOREES1V_S1X_S1X_EEEvvEEEEvNT_6ParamsE --------------------------
	.section	.nv.shared._ZN7cutlass13device_kernelINS_4gemm6kernel13GemmUniversalIN4cute5tupleIJiiiiEEENS1_10collective13CollectiveMmaINS1_35MainloopSm100TmaUmmaWarpSpecializedILi6ELi2ELi4ENS5_IJNS4_1CILi1EEESB_SB_EEEEENS5_IJNSA_ILi64EEESE_NSA_ILi32EEEEEEaNS5_IJlSB_lEEEaSH_NS4_8TiledMMAINS4_8MMA_AtomIJNS4_15SM100_MMA_S8_SSIaaiLi64ELi64ELNS4_4UMMA5MajorE0ELSM_0ELNSL_8SaturateE0EEEEEENS4_6LayoutISC_NS5_IJNSA_ILi0EEESR_SR_EEEEENS5_IJNS4_10UnderscoreESU_SU_EEEEENS4_13SM90_TMA_LOADENS4_14ComposedLayoutINS4_7SwizzleILi1ELi4ELi3EEENS4_18smem_ptr_flag_bitsILi8EEENSQ_INS5_IJNSA_ILi8EEESF_EEENS5_IJSF_SB_EEEEEEEvNS4_8identityESX_S17_vS18_EENS_8epilogue10collective18CollectiveEpilogueINS1A_23Sm100TmaWarpSpecializedILi1ELi1ELi32ELb0ELb0EEEJSG_NS5_IJNSQ_ISE_SB_EES1F_EEEaSH_aSH_NS1A_6fusion15FusionCallbacksIS1E_NS1H_17LinearCombinationIaiaiLNS_15FloatRoundStyleE2EEESG_S1G_JEEENS4_5SM1004TMEM4LOAD26SM100_TMEM_LOAD_16dp32b32xESX_NSY_INSZ_ILi2ELi4ELi3EEES12_NSQ_INS5_IJS13_SE_EEENS5_IJSE_SB_EEEEEEENS4_39AutoVectorizingCopyWithAssumedAlignmentILi128EEENS4_14SM90_TMA_STOREES1V_S1X_S1X_EEEvvEEEEvNT_6ParamsE,"aw",@nobits
	.sectionflags	@""
	.align	16
	.zero		1024


//--------------------- .nv.shared.reserved.0     --------------------------
	.section	.nv.shared.reserved.0,"aw",@nobits
	.weak		__nv_reservedSMEM_offset_0_alias
	.size		__nv_reservedSMEM_offset_0_alias, 0, 64
	.other		__nv_reservedSMEM_offset_0_alias,@"STO_CUDA_RESERVED_SHARED STV_DEFAULT"
__nv_reservedSMEM_offset_0_alias:
	.zero		0
.nv.shared.reserved.0:
	.zero		64
	.weak		__nv_reservedSMEM_tcgen05_partition
	.type		__nv_reservedSMEM_tcgen05_partition,@object
	.size		__nv_reservedSMEM_tcgen05_partition,(.L_0 - __nv_reservedSMEM_tcgen05_partition)
__nv_reservedSMEM_tcgen05_partition:
	.zero		32
.L_0:


//--------------------- .nv.global                --------------------------
	.section	.nv.global,"aw",@nobits
.nv.global:
	.type		_ZN40_INTERNAL_056f9dab_4_k_cu_fa268b27_220734cute1_E,@object
	.size		_ZN40_INTERNAL_056f9dab_4_k_cu_fa268b27_220734cute1_E,(_ZN40_INTERNAL_056f9dab_4_k_cu_fa268b27_220734cuda3std3__45__cpo6cbeginE - _ZN40_INTERNAL_056f9dab_4_k_cu_fa268b27_220734cute1_E)
_ZN40_INTERNAL_056f9dab_4_k_cu_fa268b27_220734cute1_E:
	.zero		1
	.type		_ZN40_INTERNAL_056f9dab_4_k_cu_fa268b27_220734cuda3std3__45__cpo6cbeginE,@object
	.size		_ZN40_INTERNAL_056f9dab_4_k_cu_fa268b27_220734cuda3std3__45__cpo6cbeginE,(_ZN40_INTERNAL_056f9dab_4_k_cu_fa268b27_220734cuda3std3__48in_placeE - _ZN40_INTERNAL_056f9dab_4_k_cu_fa268b27_220734cuda3std3__45__cpo6cbeginE)
_ZN40_INTERNAL_056f9dab_4_k_cu_fa268b27_220734cuda3std3__45__cpo6cbeginE:
	.zero		1
	.type		_ZN40_INTERNAL_056f9dab_4_k_cu_fa268b27_220734cuda3std3__48in_placeE,@object
	.size		_ZN40_INTERNAL_056f9dab_4_k_cu_fa268b27_220734cuda3std3__48in_placeE,(_ZN40_INTERNAL_056f9dab_4_k_cu_fa268b27_220734cuda3std6ranges3__45__cpo9iter_moveE - _ZN40_INTERNAL_056f9dab_4_k_cu_fa268b27_220734cuda3std3__48in_placeE)
_ZN40_INTERNAL_056f9dab_4_k_cu_fa268b27_220734cuda3std3__48in_placeE:
	.zero		1
	.type		_ZN40_INTERNAL_056f9dab_4_k_cu_fa268b27_220734cuda3std6ranges3__45__cpo9iter_moveE,@object
	.size		_ZN40_INTERNAL_056f9dab_4_k_cu_fa268b27_220734cuda3std6ranges3__45__cpo9iter_moveE,(_ZN40_INTERNAL_056f9dab_4_k_cu_fa268b27_220734cuda3std3__45__cpo5beginE - _ZN40_INTERNAL_056f9dab_4_k_cu_fa268b27_220734cuda3std6ranges3__45__cpo9iter_moveE)
_ZN40_INTERNAL_056f9dab_4_k_cu_fa268b27_220734cuda3std6ranges3__45__cpo9iter_moveE:
	.zero		1
	.type		_ZN40_INTERNAL_056f9dab_4_k_cu_fa268b27_220734cuda3std3__45__cpo5beginE,@object
	.size		_ZN40_INTERNAL_056f9dab_4_k_cu_fa268b27_220734cuda3std3__45__cpo5beginE,(_ZN40_INTERNAL_056f9dab_4_k_cu_fa268b27_220734cuda3std3__442_GLOBAL__N__056f9dab_4_k_cu_fa268b27_220736ignoreE - _ZN40_INTERNAL_056f9dab_4_k_cu_fa268b27_220734cuda3std3__45__cpo5beginE)
_ZN40_INTERNAL_056f9dab_4_k_cu_fa268b27_220734cuda3std3__45__cpo5beginE:
	.zero		1
	.type		_ZN40_INTERNAL_056f9dab_4_k_cu_fa268b27_220734cuda3std3__442_GLOBAL__N__056f9dab_4_k_cu_fa268b27_220736ignoreE,@object
	.size		_ZN40_INTERNAL_056f9dab_4_k_cu_fa268b27_220734cuda3std3__442_GLOBAL__N__056f9dab_4_k_cu_fa268b27_220736ignoreE,(_ZN40_INTERNAL_056f9dab_4_k_cu_fa268b27_220734cute7productE - _ZN40_INTERNAL_056f9dab_4_k_cu_fa268b27_220734cuda3std3__442_GLOBAL__N__056f9dab_4_k_cu_fa268b27_220736ignoreE)
_ZN40_INTERNAL_056f9dab_4_k_cu_fa268b27_220734cuda3std3__442_GLOBAL__N__056f9dab_4_k_cu_fa268b27_220736ignoreE:
	.zero		1
	.type		_ZN40_INTERNAL_056f9dab_4_k_cu_fa268b27_220734cute7productE,@object
	.size		_ZN40_INTERNAL_056f9dab_4_k_cu_fa268b27_220734cute7productE,(_ZN40_INTERNAL_056f9dab_4_k_cu_fa268b27_220734cuda3std3__45__cpo3endE - _ZN40_INTERNAL_056f9dab_4_k_cu_fa268b27_220734cute7productE)
_ZN40_INTERNAL_056f9dab_4_k_cu_fa268b27_220734cute7productE:
	.zero		1
	.type		_ZN40_INTERNAL_056f9dab_4_k_cu_fa268b27_220734cuda3std3__45__cpo3endE,@object
	.size		_ZN40_INTERNAL_056f9dab_4_k_cu_fa268b27_220734cuda3std3__45__cpo3endE,(_ZN40_INTERNAL_056f9dab_4_k_cu_fa268b27_220734cuda3std3__419piecewise_constructE - _ZN40_INTERNAL_056f9dab_4_k_cu_fa268b27_220734cuda3std3__45__cpo3endE)
_ZN40_INTERNAL_056f9dab_4_k_cu_fa268b27_220734cuda3std3__45__cpo3endE:
	.zero		1
	.type		_ZN40_INTERNAL_056f9dab_4_k_cu_fa268b27_220734cuda3std3__419piecewise_constructE,@object
	.size		_ZN40_INTERNAL_056f9dab_4_k_cu_fa268b27_220734cuda3std3__419piecewise_constructE,(_ZN40_INTERNAL_056f9dab_4_k_cu_fa268b27_220734cuda3std3__45__cpo4cendE - _ZN40_INTERNAL_056f9dab_4_k_cu_fa268b27_220734cuda3std3__419piecewise_constructE)
_ZN40_INTERNAL_056f9dab_4_k_cu_fa268b27_220734cuda3std3__419piecewise_constructE:
	.zero		1
	.type		_ZN40_INTERNAL_056f9dab_4_k_cu_fa268b27_220734cuda3std3__45__cpo4cendE,@object
	.size		_ZN40_INTERNAL_056f9dab_4_k_cu_fa268b27_220734cuda3std3__45__cpo4cendE,(_ZN40_INTERNAL_056f9dab_4_k_cu_fa268b27_220734cuda3std6ranges3__45__cpo4swapE - _ZN40_INTERNAL_056f9dab_4_k_cu_fa268b27_220734cuda3std3__45__cpo4cendE)
_ZN40_INTERNAL_056f9dab_4_k_cu_fa268b27_220734cuda3std3__45__cpo4cendE:
	.zero		1
	.type		_ZN40_INTERNAL_056f9dab_4_k_cu_fa268b27_220734cuda3std6ranges3__45__cpo4swapE,@object
	.size		_ZN40_INTERNAL_056f9dab_4_k_cu_fa268b27_220734cuda3std6ranges3__45__cpo4swapE,(.L_10 - _ZN40_INTERNAL_056f9dab_4_k_cu_fa268b27_220734cuda3std6ranges3__45__cpo4swapE)
_ZN40_INTERNAL_056f9dab_4_k_cu_fa268b27_220734cuda3std6ranges3__45__cpo4swapE:
	.zero		1
.L_10:


//--------------------- .nv.constant0._ZN7cutlass13device_kernelINS_4gemm6kernel13GemmUniversalIN4cute5tupleIJiiiiEEENS1_10collective13CollectiveMmaINS1_35MainloopSm100TmaUmmaWarpSpecializedILi6ELi2ELi4ENS5_IJNS4_1CILi1EEESB_SB_EEEEENS5_IJNSA_ILi64EEESE_NSA_ILi32EEEEEEaNS5_IJlSB_lEEEaSH_NS4_8TiledMMAINS4_8MMA_AtomIJNS4_15SM100_MMA_S8_SSIaaiLi64ELi64ELNS4_4UMMA5MajorE0ELSM_0ELNSL_8SaturateE0EEEEEENS4_6LayoutISC_NS5_IJNSA_ILi0EEESR_SR_EEEEENS5_IJNS4_10UnderscoreESU_SU_EEEEENS4_13SM90_TMA_LOADENS4_14ComposedLayoutINS4_7SwizzleILi1ELi4ELi3EEENS4_18smem_ptr_flag_bitsILi8EEENSQ_INS5_IJNSA_ILi8EEESF_EEENS5_IJSF_SB_EEEEEEEvNS4_8identityESX_S17_vS18_EENS_8epilogue10collective18CollectiveEpilogueINS1A_23Sm100TmaWarpSpecializedILi1ELi1ELi32ELb0ELb0EEEJSG_NS5_IJNSQ_ISE_SB_EES1F_EEEaSH_aSH_NS1A_6fusion15FusionCallbacksIS1E_NS1H_17LinearCombinationIaiaiLNS_15FloatRoundStyleE2EEESG_S1G_JEEENS4_5SM1004TMEM4LOAD26SM100_TMEM_LOAD_16dp32b32xESX_NSY_INSZ_ILi2ELi4ELi3EEES12_NSQ_INS5_IJS13_SE_EEENS5_IJSE_SB_EEEEEEENS4_39AutoVectorizingCopyWithAssumedAlignmentILi128EEENS4_14SM90_TMA_STOREES1V_S1X_S1X_EEEvvEEEEvNT_6ParamsE --------------------------
	.section	.nv.constant0._ZN7cutlass13device_kernelINS_4gemm6kernel13GemmUniversalIN4cute5tupleIJiiiiEEENS1_10collective13CollectiveMmaINS1_35MainloopSm100TmaUmmaWarpSpecializedILi6ELi2ELi4ENS5_IJNS4_1CILi1EEESB_SB_EEEEENS5_IJNSA_ILi64EEESE_NSA_ILi32EEEEEEaNS5_IJlSB_lEEEaSH_NS4_8TiledMMAINS4_8MMA_AtomIJNS4_15SM100_MMA_S8_SSIaaiLi64ELi64ELNS4_4UMMA5MajorE0ELSM_0ELNSL_8SaturateE0EEEEEENS4_6LayoutISC_NS5_IJNSA_ILi0EEESR_SR_EEEEENS5_IJNS4_10UnderscoreESU_SU_EEEEENS4_13SM90_TMA_LOADENS4_14ComposedLayoutINS4_7SwizzleILi1ELi4ELi3EEENS4_18smem_ptr_flag_bitsILi8EEENSQ_INS5_IJNSA_ILi8EEESF_EEENS5_IJSF_SB_EEEEEEEvNS4_8identityESX_S17_vS18_EENS_8epilogue10collective18CollectiveEpilogueINS1A_23Sm100TmaWarpSpecializedILi1ELi1ELi32ELb0ELb0EEEJSG_NS5_IJNSQ_ISE_SB_EES1F_EEEaSH_aSH_NS1A_6fusion15FusionCallbacksIS1E_NS1H_17LinearCombinationIaiaiLNS_15FloatRoundStyleE2EEESG_S1G_JEEENS4_5SM1004TMEM4LOAD26SM100_TMEM_LOAD_16dp32b32xESX_NSY_INSZ_ILi2ELi4ELi3EEES12_NSQ_INS5_IJS13_SE_EEENS5_IJSE_SB_EEEEEEENS4_39AutoVectorizingCopyWithAssumedAlignmentILi128EEENS4_14SM90_TMA_STOREES1V_S1X_S1X_EEEvvEEEEvNT_6ParamsE,"a",@progbits
	.sectionflags	@""
	.align	4
.nv.constant0._ZN7cutlass13device_kernelINS_4gemm6kernel13GemmUniversalIN4cute5tupleIJiiiiEEENS1_10collective13CollectiveMmaINS1_35MainloopSm100TmaUmmaWarpSpecializedILi6ELi2ELi4ENS5_IJNS4_1CILi1EEESB_SB_EEEEENS5_IJNSA_ILi64EEESE_NSA_ILi32EEEEEEaNS5_IJlSB_lEEEaSH_NS4_8TiledMMAINS4_8MMA_AtomIJNS4_15SM100_MMA_S8_SSIaaiLi64ELi64ELNS4_4UMMA5MajorE0ELSM_0ELNSL_8SaturateE0EEEEEENS4_6LayoutISC_NS5_IJNSA_ILi0EEESR_SR_EEEEENS5_IJNS4_10UnderscoreESU_SU_EEEEENS4_13SM90_TMA_LOADENS4_14ComposedLayoutINS4_7SwizzleILi1ELi4ELi3EEENS4_18smem_ptr_flag_bitsILi8EEENSQ_INS5_IJNSA_ILi8EEESF_EEENS5_IJSF_SB_EEEEEEEvNS4_8identityESX_S17_vS18_EENS_8epilogue10collective18CollectiveEpilogueINS1A_23Sm100TmaWarpSpecializedILi1ELi1ELi32ELb0ELb0EEEJSG_NS5_IJNSQ_ISE_SB_EES1F_EEEaSH_aSH_NS1A_6fusion15FusionCallbacksIS1E_NS1H_17LinearCombinationIaiaiLNS_15FloatRoundStyleE2EEESG_S1G_JEEENS4_5SM1004TMEM4LOAD26SM100_TMEM_LOAD_16dp32b32xESX_NSY_INSZ_ILi2ELi4ELi3EEES12_NSQ_INS5_IJS13_SE_EEENS5_IJSE_SB_EEEEEEENS4_39AutoVectorizingCopyWithAssumedAlignmentILi128EEENS4_14SM90_TMA_STOREES1V_S1X_S1X_EEEvvEEEEvNT_6ParamsE:
	.zero		2944


//--------------------- SYMBOLS --------------------------

	.type		.nv.reservedSmem.offset0,@object
	.size		.nv.reservedSmem.offset0,0x4
	.type		.nv.reservedSmem.cap,@object
	.size		.nv.reservedSmem.cap,0x4
	.type		__assertfail,@function
